def attn_fwd(
    Q,
    K,
    V,
    Out,
    Lse,
    sm_scale,
    stride_qz,
    stride_qh,
    stride_qm,
    stride_qk,
    stride_kz,
    stride_kh,
    stride_kn,
    stride_kk,
    stride_vz,
    stride_vh,
    stride_vn,
    stride_vk,
    stride_oz,
    stride_oh,
    stride_om,
    stride_ok,
    seqlen_q,
    seqlen_k,
    BLOCK_M: tl.constexpr,
    BLOCK_N: tl.constexpr,
    HEAD_DIM: tl.constexpr,
    CAUSAL: tl.constexpr,
):
    start_m = tl.program_id(0)
    off_hz = tl.program_id(1)
    q_off = off_hz * stride_qh
    k_off = off_hz * stride_kh
    v_off = off_hz * stride_vh
    offs_m = start_m * BLOCK_M + tl.arange(0, BLOCK_M)
    offs_d = tl.arange(0, HEAD_DIM)
    offs_n = tl.arange(0, BLOCK_N)
    q_ptrs = Q + q_off + offs_m[:, None] * stride_qm + offs_d[None, :] * stride_qk
    k_ptrs = K + k_off + offs_d[:, None] * stride_kk + offs_n[None, :] * stride_kn
    v_ptrs = V + v_off + offs_n[:, None] * stride_vn + offs_d[None, :] * stride_vk
    m_i = tl.full([BLOCK_M], float("-inf"), dtype=tl.float32)
    l_i = tl.zeros([BLOCK_M], dtype=tl.float32) + 1.0
    acc = tl.zeros([BLOCK_M, HEAD_DIM], dtype=tl.float32)
    q = tl.load(q_ptrs)
    acc, l_i, m_i = _attn_fwd_inner(
        acc,
        l_i,
        m_i,
        q,
        k_ptrs,
        v_ptrs,
        sm_scale,
        stride_kn,
        stride_vn,
        start_m,
        seqlen_k,
        BLOCK_M,
        BLOCK_N,
        HEAD_DIM,
        CAUSAL,
    )
    acc = acc / l_i[:, None]
    lse = m_i + tl.math.log2(l_i) / 1.4426950408889634
    o_ptrs = (
        Out
        + off_hz * stride_oh
        + offs_m[:, None] * stride_om
        + offs_d[None, :] * stride_ok
    )
    tl.store(o_ptrs, acc.to(Out.dtype.element_ty))
    tl.store(Lse + off_hz * seqlen_q + offs_m, lse)

# config = {"BLOCK_M": 256, "BLOCK_N": 32, "HEAD_DIM": 16, "arch": "sm_90", "causal": true, "dtype": "bf16", "num_stages": 2, "num_warps": 8}
# arch = sm_90


// ===== COMPILED SASS (sm_90a) =====

	.target	sm_90a

	.elftype	@"ET_EXEC"


//--------------------- .note.nv.tkinfo           --------------------------
	.section	.note.nv.tkinfo,"",@"SHT_NOTE"
	.sectionflags	@"SHF_NOTE_NV_TKINFO"
	.tkinfo
        /*0018*/ 	.word	0x00000002
        /*0030*/ 	.string	""
        /*0030*/ 	.string	"ptxas"
        /*0030*/ 	.string	"Cuda compilation tools, release 13.0, V13.0.88"
        /*0030*/ 	.string	"Build cuda_13.0.r13.0/compiler.36424714_0"
        /*0030*/ 	.string	"-v  -suppress-debug-info  -lineinfo  -arch sm_90a "



//--------------------- .note.nv.cuinfo           --------------------------
	.section	.note.nv.cuinfo,"",@"SHT_NOTE"
	.sectionflags	@"SHF_NOTE_NV_CUINFO"
        /*0018*/ 	.short	0x0002
        /*001a*/ 	.short	0x005a
        /*001c*/ 	.short	0x0082
	.zero		2


//--------------------- .nv.info                  --------------------------
	.section	.nv.info,"",@"SHT_CUDA_INFO"
	.align	4


	//----- nvinfo : EIATTR_REGCOUNT
	.align		4
        /*0000*/ 	.byte	0x04, 0x2f
        /*0002*/ 	.short	(.L_2 - .L_1)
	.align		4
.L_1:
        /*0004*/ 	.word	index@(attn_fwd)
        /*0008*/ 	.word	0x00000065


	//----- nvinfo : EIATTR_FRAME_SIZE
	.align		4
.L_2:
        /*000c*/ 	.byte	0x04, 0x11
        /*000e*/ 	.short	(.L_4 - .L_3)
	.align		4
.L_3:
        /*0010*/ 	.word	index@(attn_fwd)
        /*0014*/ 	.word	0x00000000


	//----- nvinfo : EIATTR_MIN_STACK_SIZE
	.align		4
.L_4:
        /*0018*/ 	.byte	0x04, 0x12
        /*001a*/ 	.short	(.L_6 - .L_5)
	.align		4
.L_5:
        /*001c*/ 	.word	index@(attn_fwd)
        /*0020*/ 	.word	0x00000000
.L_6:


//--------------------- .nv.compat                --------------------------
	.section	.nv.compat,"",@"SHT_CUDA_COMPAT_INFO"
	.align	4
        /*0000*/ 	.byte	0x02, 0x09, 0x01, 0x00, 0x02, 0x02, 0x04, 0x00, 0x02, 0x05, 0x05, 0x00, 0x03, 0x07, 0x01, 0x01
        /*0010*/ 	.byte	0x02, 0x03, 0x00, 0x00, 0x02, 0x06, 0x01, 0x00, 0x04, 0x0b, 0x08, 0x00, 0x00, 0x00, 0x00, 0x00
        /*0020*/ 	.byte	0x00, 0x00, 0x00, 0x00


//--------------------- .nv.info.attn_fwd         --------------------------
	.section	.nv.info.attn_fwd,"",@"SHT_CUDA_INFO"
	.sectionflags	@""
	.align	4


	//----- nvinfo : EIATTR_CUDA_API_VERSION
	.align		4
        /*0000*/ 	.byte	0x04, 0x37
        /*0002*/ 	.short	(.L_8 - .L_7)
.L_7:
        /*0004*/ 	.word	0x00000082


	//----- nvinfo : EIATTR_KPARAM_INFO
	.align		4
.L_8:
        /*0008*/ 	.byte	0x04, 0x17
        /*000a*/ 	.short	(.L_10 - .L_9)
.L_9:
        /*000c*/ 	.word	0x00000000
        /*0010*/ 	.short	0x0019
        /*0012*/ 	.short	0x0080
        /*0014*/ 	.byte	0x00, 0xf4, 0x21, 0x00


	//----- nvinfo : EIATTR_KPARAM_INFO
	.align		4
.L_10:
        /*0018*/ 	.byte	0x04, 0x17
        /*001a*/ 	.short	(.L_12 - .L_11)
.L_11:
        /*001c*/ 	.word	0x00000000
        /*0020*/ 	.short	0x0018
        /*0022*/ 	.short	0x0078
        /*0024*/ 	.byte	0x00, 0xf4, 0x21, 0x00


	//----- nvinfo : EIATTR_KPARAM_INFO
	.align		4
.L_12:
        /*0028*/ 	.byte	0x04, 0x17
        /*002a*/ 	.short	(.L_14 - .L_13)
.L_13:
        /*002c*/ 	.word	0x00000000
        /*0030*/ 	.short	0x0017
        /*0032*/ 	.short	0x0070
        /*0034*/ 	.byte	0x00, 0xf0, 0x11, 0x00


	//----- nvinfo : EIATTR_KPARAM_INFO
	.align		4
.L_14:
        /*0038*/ 	.byte	0x04, 0x17
        /*003a*/ 	.short	(.L_16 - .L_15)
.L_15:
        /*003c*/ 	.word	0x00000000
        /*0040*/ 	.short	0x0016
        /*0042*/ 	.short	0x006c
        /*0044*/ 	.byte	0x00, 0xf0, 0x11, 0x00


	//----- nvinfo : EIATTR_KPARAM_INFO
	.align		4
.L_16:
        /*0048*/ 	.byte	0x04, 0x17
        /*004a*/ 	.short	(.L_18 - .L_17)
.L_17:
        /*004c*/ 	.word	0x00000000
        /*0050*/ 	.short	0x0015
        /*0052*/ 	.short	0x0068
        /*0054*/ 	.byte	0x00, 0xf0, 0x11, 0x00


	//----- nvinfo : EIATTR_KPARAM_INFO
	.align		4
.L_18:
        /*0058*/ 	.byte	0x04, 0x17
        /*005a*/ 	.short	(.L_20 - .L_19)
.L_19:
        /*005c*/ 	.word	0x00000000
        /*0060*/ 	.short	0x0014
        /*0062*/ 	.short	0x0064
        /*0064*/ 	.byte	0x00, 0xf0, 0x11, 0x00


	//----- nvinfo : EIATTR_KPARAM_INFO
	.align		4
.L_20:
        /*0068*/ 	.byte	0x04, 0x17
        /*006a*/ 	.short	(.L_22 - .L_21)
.L_21:
        /*006c*/ 	.word	0x00000000
        /*0070*/ 	.short	0x0013
        /*0072*/ 	.short	0x0060
        /*0074*/ 	.byte	0x00, 0xf0, 0x11, 0x00


	//----- nvinfo : EIATTR_KPARAM_INFO
	.align		4
.L_22:
        /*0078*/ 	.byte	0x04, 0x17
        /*007a*/ 	.short	(.L_24 - .L_23)
.L_23:
        /*007c*/ 	.word	0x00000000
        /*0080*/ 	.short	0x0012
        /*0082*/ 	.short	0x005c
        /*0084*/ 	.byte	0x00, 0xf0, 0x11, 0x00


	//----- nvinfo : EIATTR_KPARAM_INFO
	.align		4
.L_24:
        /*0088*/ 	.byte	0x04, 0x17
        /*008a*/ 	.short	(.L_26 - .L_25)
.L_25:
        /*008c*/ 	.word	0x00000000
        /*0090*/ 	.short	0x0011
        /*0092*/ 	.short	0x0058
        /*0094*/ 	.byte	0x00, 0xf0, 0x11, 0x00


	//----- nvinfo : EIATTR_KPARAM_INFO
	.align		4
.L_26:
        /*0098*/ 	.byte	0x04, 0x17
        /*009a*/ 	.short	(.L_28 - .L_27)
.L_27:
        /*009c*/ 	.word	0x00000000
        /*00a0*/ 	.short	0x0010
        /*00a2*/ 	.short	0x0054
        /*00a4*/ 	.byte	0x00, 0xf0, 0x11, 0x00


	//----- nvinfo : EIATTR_KPARAM_INFO
	.align		4
.L_28:
        /*00a8*/ 	.byte	0x04, 0x17
        /*00aa*/ 	.short	(.L_30 - .L_29)
.L_29:
        /*00ac*/ 	.word	0x00000000
        /*00b0*/ 	.short	0x000f
        /*00b2*/ 	.short	0x0050
        /*00b4*/ 	.byte	0x00, 0xf0, 0x11, 0x00


	//----- nvinfo : EIATTR_KPARAM_INFO
	.align		4
.L_30:
        /*00b8*/ 	.byte	0x04, 0x17
        /*00ba*/ 	.short	(.L_32 - .L_31)
.L_31:
        /*00bc*/ 	.word	0x00000000
        /*00c0*/ 	.short	0x000e
        /*00c2*/ 	.short	0x004c
        /*00c4*/ 	.byte	0x00, 0xf0, 0x11, 0x00


	//----- nvinfo : EIATTR_KPARAM_INFO
	.align		4
.L_32:
        /*00c8*/ 	.byte	0x04, 0x17
        /*00ca*/ 	.short	(.L_34 - .L_33)
.L_33:
        /*00cc*/ 	.word	0x00000000
        /*00d0*/ 	.short	0x000d
        /*00d2*/ 	.short	0x0048
        /*00d4*/ 	.byte	0x00, 0xf0, 0x11, 0x00


	//----- nvinfo : EIATTR_KPARAM_INFO
	.align		4
.L_34:
        /*00d8*/ 	.byte	0x04, 0x17
        /*00da*/ 	.short	(.L_36 - .L_35)
.L_35:
        /*00dc*/ 	.word	0x00000000
        /*00e0*/ 	.short	0x000c
        /*00e2*/ 	.short	0x0044
        /*00e4*/ 	.byte	0x00, 0xf0, 0x11, 0x00


	//----- nvinfo : EIATTR_KPARAM_INFO
	.align		4
.L_36:
        /*00e8*/ 	.byte	0x04, 0x17
        /*00ea*/ 	.short	(.L_38 - .L_37)
.L_37:
        /*00ec*/ 	.word	0x00000000
        /*00f0*/ 	.short	0x000b
        /*00f2*/ 	.short	0x0040
        /*00f4*/ 	.byte	0x00, 0xf0, 0x11, 0x00


	//----- nvinfo : EIATTR_KPARAM_INFO
	.align		4
.L_38:
        /*00f8*/ 	.byte	0x04, 0x17
        /*00fa*/ 	.short	(.L_40 - .L_39)
.L_39:
        /*00fc*/ 	.word	0x00000000
        /*0100*/ 	.short	0x000a
        /*0102*/ 	.short	0x003c
        /*0104*/ 	.byte	0x00, 0xf0, 0x11, 0x00


	//----- nvinfo : EIATTR_KPARAM_INFO
	.align		4
.L_40:
        /*0108*/ 	.byte	0x04, 0x17
        /*010a*/ 	.short	(.L_42 - .L_41)
.L_41:
        /*010c*/ 	.word	0x00000000
        /*0110*/ 	.short	0x0009
        /*0112*/ 	.short	0x0038
        /*0114*/ 	.byte	0x00, 0xf0, 0x11, 0x00


	//----- nvinfo : EIATTR_KPARAM_INFO
	.align		4
.L_42:
        /*0118*/ 	.byte	0x04, 0x17
        /*011a*/ 	.short	(.L_44 - .L_43)
.L_43:
        /*011c*/ 	.word	0x00000000
        /*0120*/ 	.short	0x0008
        /*0122*/ 	.short	0x0034
        /*0124*/ 	.byte	0x00, 0xf0, 0x11, 0x00


	//----- nvinfo : EIATTR_KPARAM_INFO
	.align		4
.L_44:
        /*0128*/ 	.byte	0x04, 0x17
        /*012a*/ 	.short	(.L_46 - .L_45)
.L_45:
        /*012c*/ 	.word	0x00000000
        /*0130*/ 	.short	0x0007
        /*0132*/ 	.short	0x0030
        /*0134*/ 	.byte	0x00, 0xf0, 0x11, 0x00


	//----- nvinfo : EIATTR_KPARAM_INFO
	.align		4
.L_46:
        /*0138*/ 	.byte	0x04, 0x17
        /*013a*/ 	.short	(.L_48 - .L_47)
.L_47:
        /*013c*/ 	.word	0x00000000
        /*0140*/ 	.short	0x0006
        /*0142*/ 	.short	0x002c
        /*0144*/ 	.byte	0x00, 0xf0, 0x11, 0x00


	//----- nvinfo : EIATTR_KPARAM_INFO
	.align		4
.L_48:
        /*0148*/ 	.byte	0x04, 0x17
        /*014a*/ 	.short	(.L_50 - .L_49)
.L_49:
        /*014c*/ 	.word	0x00000000
        /*0150*/ 	.short	0x0005
        /*0152*/ 	.short	0x0028
        /*0154*/ 	.byte	0x00, 0xf0, 0x11, 0x00


	//----- nvinfo : EIATTR_KPARAM_INFO
	.align		4
.L_50:
        /*0158*/ 	.byte	0x04, 0x17
        /*015a*/ 	.short	(.L_52 - .L_51)
.L_51:
        /*015c*/ 	.word	0x00000000
        /*0160*/ 	.short	0x0004
        /*0162*/ 	.short	0x0020
        /*0164*/ 	.byte	0x00, 0xf4, 0x21, 0x00


	//----- nvinfo : EIATTR_KPARAM_INFO
	.align		4
.L_52:
        /*0168*/ 	.byte	0x04, 0x17
        /*016a*/ 	.short	(.L_54 - .L_53)
.L_53:
        /*016c*/ 	.word	0x00000000
        /*0170*/ 	.short	0x0003
        /*0172*/ 	.short	0x0018
        /*0174*/ 	.byte	0x00, 0xf4, 0x21, 0x00


	//----- nvinfo : EIATTR_KPARAM_INFO
	.align		4
.L_54:
        /*0178*/ 	.byte	0x04, 0x17
        /*017a*/ 	.short	(.L_56 - .L_55)
.L_55:
        /*017c*/ 	.word	0x00000000
        /*0180*/ 	.short	0x0002
        /*0182*/ 	.short	0x0010
        /*0184*/ 	.byte	0x00, 0xf4, 0x21, 0x00


	//----- nvinfo : EIATTR_KPARAM_INFO
	.align		4
.L_56:
        /*0188*/ 	.byte	0x04, 0x17
        /*018a*/ 	.short	(.L_58 - .L_57)
.L_57:
        /*018c*/ 	.word	0x00000000
        /*0190*/ 	.short	0x0001
        /*0192*/ 	.short	0x0008
        /*0194*/ 	.byte	0x00, 0xf4, 0x21, 0x00


	//----- nvinfo : EIATTR_KPARAM_INFO
	.align		4
.L_58:
        /*0198*/ 	.byte	0x04, 0x17
        /*019a*/ 	.short	(.L_60 - .L_59)
.L_59:
        /*019c*/ 	.word	0x00000000
        /*01a0*/ 	.short	0x0000
        /*01a2*/ 	.short	0x0000
        /*01a4*/ 	.byte	0x00, 0xf4, 0x21, 0x00


	//----- nvinfo : EIATTR_SPARSE_MMA_MASK
	.align		4
.L_60:
        /*01a8*/ 	.byte	0x03, 0x50
        /*01aa*/ 	.short	0x0000


	//----- nvinfo : EIATTR_MAXREG_COUNT
	.align		4
        /*01ac*/ 	.byte	0x03, 0x1b
        /*01ae*/ 	.short	0x00ff


	//----- nvinfo : EIATTR_NUM_BARRIERS
	.align		4
        /*01b0*/ 	.byte	0x02, 0x4c
        /*01b2*/ 	.byte	0x01
	.zero		1


	//----- nvinfo : EIATTR_MERCURY_ISA_VERSION
	.align		4
        /*01b4*/ 	.byte	0x03, 0x5f
        /*01b6*/ 	.short	0x0101


	//----- nvinfo : EIATTR_COOP_GROUP_MASK_REGIDS
	.align		4
        /*01b8*/ 	.byte	0x04, 0x29
        /*01ba*/ 	.short	(.L_62 - .L_61)


	//   ....[0]....
.L_61:
        /*01bc*/ 	.word	0xffffffff


	//   ....[1]....
        /*01c0*/ 	.word	0xffffffff


	//   ....[2]....
        /*01c4*/ 	.word	0xffffffff


	//   ....[3]....
        /*01c8*/ 	.word	0xffffffff


	//   ....[4]....
        /*01cc*/ 	.word	0xffffffff


	//   ....[5]....
        /*01d0*/ 	.word	0xffffffff


	//   ....[6]....
        /*01d4*/ 	.word	0xffffffff


	//   ....[7]....
        /*01d8*/ 	.word	0xffffffff


	//   ....[8]....
        /*01dc*/ 	.word	0xffffffff


	//   ....[9]....
        /*01e0*/ 	.word	0xffffffff


	//   ....[10]....
        /*01e4*/ 	.word	0xffffffff


	//   ....[11]....
        /*01e8*/ 	.word	0xffffffff


	//   ....[12]....
        /*01ec*/ 	.word	0xffffffff


	//   ....[13]....
        /*01f0*/ 	.word	0xffffffff


	//   ....[14]....
        /*01f4*/ 	.word	0xffffffff


	//   ....[15]....
        /*01f8*/ 	.word	0xffffffff


	//----- nvinfo : EIATTR_COOP_GROUP_INSTR_OFFSETS
	.align		4
.L_62:
        /*01fc*/ 	.byte	0x04, 0x28
        /*01fe*/ 	.short	(.L_64 - .L_63)


	//   ....[0]....
.L_63:
        /*0200*/ 	.word	0x000016f0


	//   ....[1]....
        /*0204*/ 	.word	0x000017d0


	//   ....[2]....
        /*0208*/ 	.word	0x000018a0


	//   ....[3]....
        /*020c*/ 	.word	0x00001980


	//   ....[4]....
        /*0210*/ 	.word	0x00001a20


	//   ....[5]....
        /*0214*/ 	.word	0x00001ca0


	//   ....[6]....
        /*0218*/ 	.word	0x00001cf0


	//   ....[7]....
        /*021c*/ 	.word	0x00001d70


	//   ....[8]....
        /*0220*/ 	.word	0x000026d0


	//   ....[9]....
        /*0224*/ 	.word	0x000026e0


	//   ....[10]....
        /*0228*/ 	.word	0x000026f0


	//   ....[11]....
        /*022c*/ 	.word	0x00002700


	//   ....[12]....
        /*0230*/ 	.word	0x00002770


	//   ....[13]....
        /*0234*/ 	.word	0x00002790


	//   ....[14]....
        /*0238*/ 	.word	0x000027a0


	//   ....[15]....
        /*023c*/ 	.word	0x000027b0


	//----- nvinfo : EIATTR_EXIT_INSTR_OFFSETS
	.align		4
.L_64:
        /*0240*/ 	.byte	0x04, 0x1c
        /*0242*/ 	.short	(.L_66 - .L_65)


	//   ....[0]....
.L_65:
        /*0244*/ 	.word	0x00003de0


	//----- nvinfo : EIATTR_REQNTID
	.align		4
.L_66:
        /*0248*/ 	.byte	0x04, 0x10
        /*024a*/ 	.short	(.L_68 - .L_67)
.L_67:
        /*024c*/ 	.word	0x00000100
        /*0250*/ 	.word	0x00000001
        /*0254*/ 	.word	0x00000001


	//----- nvinfo : EIATTR_CBANK_PARAM_SIZE
	.align		4
.L_68:
        /*0258*/ 	.byte	0x03, 0x19
        /*025a*/ 	.short	0x0088


	//----- nvinfo : EIATTR_PARAM_CBANK
	.align		4
        /*025c*/ 	.byte	0x04, 0x0a
        /*025e*/ 	.short	(.L_70 - .L_69)
	.align		4
.L_69:
        /*0260*/ 	.word	index@(.nv.constant0.attn_fwd)
        /*0264*/ 	.short	0x0210
        /*0266*/ 	.short	0x0088


	//----- nvinfo : EIATTR_SW_WAR
	.align		4
.L_70:
        /*0268*/ 	.byte	0x04, 0x36
        /*026a*/ 	.short	(.L_72 - .L_71)
.L_71:
        /*026c*/ 	.word	0x00000008
.L_72:


//--------------------- .nv.callgraph             --------------------------
	.section	.nv.callgraph,"",@"SHT_CUDA_CALLGRAPH"
	.align	4
	.sectionentsize	8
	.align		4
        /*0000*/ 	.word	0x00000000
	.align		4
        /*0004*/ 	.word	0xffffffff
	.align		4
        /*0008*/ 	.word	0x00000000
	.align		4
        /*000c*/ 	.word	0xfffffffe
	.align		4
        /*0010*/ 	.word	0x00000000
	.align		4
        /*0014*/ 	.word	0xfffffffd
	.align		4
        /*0018*/ 	.word	0x00000000
	.align		4
        /*001c*/ 	.word	0xfffffffc


//--------------------- .nv.constant4             --------------------------
	.section	.nv.constant4,"a",@progbits
	.align	8
	.align		8
.nv.constant4:
        /*0000*/ 	.dword	_$_str


//--------------------- .text.attn_fwd            --------------------------
	.section	.text.attn_fwd,"ax",@progbits
	.align	128
        .global         attn_fwd
        .type           attn_fwd,@function
        .size           attn_fwd,(.L_x_3 - attn_fwd)
        .other          attn_fwd,@"STO_CUDA_ENTRY STV_DEFAULT"
attn_fwd:
.text.attn_fwd:
[----:B------:R-:W-:Y:S01]  /*0000*/  LDC R1, c[0x0][0x28] ;  /* 0x00000a00ff017b82 */ /* 0x000fe20000000800 */
[----:B------:R-:W0:Y:S07]  /*0010*/  S2R R72, SR_CTAID.X ;  /* 0x0000000000487919 */ /* 0x000e2e0000002500 */
[----:B------:R-:W1:Y:S01]  /*0020*/  S2UR UR12, SR_CTAID.Y ;  /* 0x00000000000c79c3 */ /* 0x000e620000002600 */
[----:B------:R-:W-:Y:S01]  /*0030*/  ULDC.64 UR4, c[0x0][0x240] ;  /* 0x0000900000047ab9 */ /* 0x000fe20000000a00 */
[----:B------:R-:W-:Y:S01]  /*0040*/  ULDC.64 UR20, c[0x0][0x208] ;  /* 0x0000820000147ab9 */ /* 0x000fe20000000a00 */
[----:B------:R-:W0:Y:S05]  /*0050*/  S2R R15, SR_TID.X ;  /* 0x00000000000f7919 */ /* 0x000e2a0000002100 */
[----:B------:R-:W2:Y:S08]  /*0060*/  LDC.64 R4, c[0x0][0x210] ;  /* 0x00008400ff047b82 */ /* 0x000eb00000000a00 */
[----:B------:R-:W3:Y:S01]  /*0070*/  LDC R35, c[0x0][0x248] ;  /* 0x00009200ff237b82 */ /* 0x000ee20000000800 */
[----:B-1----:R-:W-:-:S04]  /*0080*/  UIMAD UR4, UR12, UR4, URZ ;  /* 0x000000040c0472a4 */ /* 0x002fc8000f8e023f */
[----:B------:R-:W-:Y:S01]  /*0090*/  USHF.L.U32 UR6, UR4, 0x1, URZ ;  /* 0x0000000104067899 */ /* 0x000fe2000800063f */
[----:B0-----:R-:W-:-:S05]  /*00a0*/  PRMT R14, R15, 0x6540, R72 ;  /* 0x000065400f0e7816 */ /* 0x001fca0000000048 */
[----:B------:R-:W-:Y:S01]  /*00b0*/  IMAD R0, R14, UR5, RZ ;  /* 0x000000050e007c24 */ /* 0x000fe2000f8e02ff */
[----:B------:R-:W-:Y:S01]  /*00c0*/  UIMAD.WIDE UR4, UR4, 0x2, URZ ;  /* 0x00000002040478a5 */ /* 0x000fe2000f8e023f */
[----:B---3--:R-:W-:Y:S02]  /*00d0*/  IMAD.SHL.U32 R7, R35, 0x2, RZ ;  /* 0x0000000223077824 */ /* 0x008fe400078e00ff */
[C---:B------:R-:W-:Y:S02]  /*00e0*/  IMAD.SHL.U32 R3, R0.reuse, 0x2, RZ ;  /* 0x0000000200037824 */ /* 0x040fe400078e00ff */
[----:B------:R-:W-:-:S03]  /*00f0*/  IMAD.HI R0, R0, 0x2, RZ ;  /* 0x0000000200007827 */ /* 0x000fc600078e02ff */
[----:B--2---:R-:W-:Y:S01]  /*0100*/  IADD3 R2, P0, P1, R3, UR6, R4 ;  /* 0x0000000603027c10 */ /* 0x004fe2000f91e004 */
[C---:B------:R-:W-:Y:S02]  /*0110*/  IMAD R17, R35.reuse, 0x6, RZ ;  /* 0x0000000623117824 */ /* 0x040fe400078e02ff */
[C---:B------:R-:W-:Y:S01]  /*0120*/  IMAD R25, R35.reuse, 0xa, RZ ;  /* 0x0000000a23197824 */ /* 0x040fe200078e02ff */
[----:B------:R-:W-:Y:S01]  /*0130*/  IADD3.X R3, R0, UR5, R5, P0, P1 ;  /* 0x0000000500037c10 */ /* 0x000fe200087e2405 */
[C---:B------:R-:W-:Y:S01]  /*0140*/  IMAD R5, R35.reuse, 0x12, RZ ;  /* 0x0000001223057824 */ /* 0x040fe200078e02ff */
[CC--:B------:R-:W-:Y:S01]  /*0150*/  LEA R6, P4, R35.reuse, R2.reuse, 0x2 ;  /* 0x0000000223067211 */ /* 0x0c0fe200078810ff */
[----:B------:R-:W-:Y:S01]  /*0160*/  IMAD R9, R35, 0x3, RZ ;  /* 0x0000000323097824 */ /* 0x000fe200078e02ff */
[-C--:B------:R-:W-:Y:S01]  /*0170*/  IADD3 R4, P6, R7, R2.reuse, RZ ;  /* 0x0000000207047210 */ /* 0x080fe20007fde0ff */
[----:B------:R-:W-:Y:S01]  /*0180*/  IMAD R13, R35, 0x5, RZ ;  /* 0x00000005230d7824 */ /* 0x000fe200078e02ff */
[-C--:B------:R-:W-:Y:S01]  /*0190*/  IADD3 R22, P0, R5, R2.reuse, RZ ;  /* 0x0000000205167210 */ /* 0x080fe20007f1e0ff */
[----:B------:R-:W-:Y:S01]  /*01a0*/  IMAD R29, R35, 0xc, RZ ;  /* 0x0000000c231d7824 */ /* 0x000fe200078e02ff */
[-C--:B------:R-:W-:Y:S01]  /*01b0*/  LEA.HI.X.SX32 R7, R7, R3.reuse, 0x1, P4 ;  /* 0x0000000307077211 */ /* 0x080fe200020f0eff */
[----:B------:R-:W-:Y:S01]  /*01c0*/  IMAD R33, R35, 0xe, RZ ;  /* 0x0000000e23217824 */ /* 0x000fe200078e02ff */
[-C--:B------:R-:W-:Y:S01]  /*01d0*/  IADD3 R8, P5, R17, R2.reuse, RZ ;  /* 0x0000000211087210 */ /* 0x080fe20007fbe0ff */
[C---:B------:R-:W-:Y:S01]  /*01e0*/  IMAD R27, R35.reuse, 0x14, RZ ;  /* 0x00000014231b7824 */ /* 0x040fe200078e02ff */
[CC--:B------:R-:W-:Y:S01]  /*01f0*/  LEA.HI.X.SX32 R5, R35.reuse, R3.reuse, 0x1, P6 ;  /* 0x0000000323057211 */ /* 0x0c0fe200030f0eff */
[----:B------:R-:W-:Y:S01]  /*0200*/  IMAD R31, R35, 0x16, RZ ;  /* 0x00000016231f7824 */ /* 0x000fe200078e02ff */
[-C--:B------:R-:W-:Y:S01]  /*0210*/  IADD3 R12, P4, R25, R2.reuse, RZ ;  /* 0x00000002190c7210 */ /* 0x080fe20007f9e0ff */
[C---:B------:R-:W-:Y:S01]  /*0220*/  IMAD.SHL.U32 R21, R35.reuse, 0x8, RZ ;  /* 0x0000000823157824 */ /* 0x040fe200078e00ff */
[C---:B------:R-:W-:Y:S01]  /*0230*/  SHF.L.U32 R11, R35.reuse, 0x2, RZ ;  /* 0x00000002230b7819 */ /* 0x040fe200000006ff */
[C---:B------:R-:W-:Y:S01]  /*0240*/  IMAD R37, R35.reuse, 0x18, RZ ;  /* 0x0000001823257824 */ /* 0x040fe200078e02ff */
[CC--:B------:R-:W-:Y:S01]  /*0250*/  LEA R10, P6, R35.reuse, R2.reuse, 0x3 ;  /* 0x00000002230a7211 */ /* 0x0c0fe200078c18ff */
[----:B------:R-:W-:Y:S01]  /*0260*/  IMAD R19, R35, 0x7, RZ ;  /* 0x0000000723137824 */ /* 0x000fe200078e02ff */
[-C--:B------:R-:W-:Y:S01]  /*0270*/  LEA.HI.X.SX32 R9, R9, R3.reuse, 0x1, P5 ;  /* 0x0000000309097211 */ /* 0x080fe200028f0eff */
[----:B------:R-:W-:Y:S01]  /*0280*/  IMAD R23, R35, 0x9, RZ ;  /* 0x0000000923177824 */ /* 0x000fe200078e02ff */
[-C--:B------:R-:W-:Y:S01]  /*0290*/  LEA.HI.X.SX32 R13, R13, R3.reuse, 0x1, P4 ;  /* 0x000000030d0d7211 */ /* 0x080fe200020f0eff */
[----:B------:R-:W-:Y:S01]  /*02a0*/  IMAD R39, R35, 0x1a, RZ ;  /* 0x0000001a23277824 */ /* 0x000fe200078e02ff */
[-C--:B------:R-:W-:Y:S01]  /*02b0*/  IADD3 R16, P5, R29, R2.reuse, RZ ;  /* 0x000000021d107210 */ /* 0x080fe20007fbe0ff */
[----:B------:R-:W-:Y:S01]  /*02c0*/  IMAD R41, R35, 0x1c, RZ ;  /* 0x0000001c23297824 */ /* 0x000fe200078e02ff */
[-C--:B------:R-:W-:Y:S01]  /*02d0*/  LEA.HI.X.SX32 R11, R11, R3.reuse, 0x1, P6 ;  /* 0x000000030b0b7211 */ /* 0x080fe200030f0eff */
[C---:B------:R-:W-:Y:S01]  /*02e0*/  IMAD R43, R35.reuse, 0x1e, RZ ;  /* 0x0000001e232b7824 */ /* 0x040fe200078e02ff */
[-C--:B------:R-:W-:Y:S01]  /*02f0*/  LEA R20, P4, R35, R2.reuse, 0x4 ;  /* 0x0000000223147211 */ /* 0x080fe200078820ff */
[----:B------:R0:W2:Y:S01]  /*0300*/  LDG.E.U16 R34, desc[UR20][R2.64] ;  /* 0x0000001402227981 */ /* 0x0000a2000c1e1500 */
[-C--:B------:R-:W-:Y:S01]  /*0310*/  IADD3 R24, P3, R27, R2.reuse, RZ ;  /* 0x000000021b187210 */ /* 0x080fe20007f7e0ff */
[----:B------:R-:W-:Y:S01]  /*0320*/  IMAD R27, R35, 0xb, RZ ;  /* 0x0000000b231b7824 */ /* 0x000fe200078e02ff */
[-C--:B------:R-:W-:Y:S01]  /*0330*/  IADD3 R18, P6, R33, R2.reuse, RZ ;  /* 0x0000000221127210 */ /* 0x080fe20007fde0ff */
[----:B------:R1:W3:Y:S01]  /*0340*/  LDG.E.U16 R4, desc[UR20][R4.64] ;  /* 0x0000001404047981 */ /* 0x0002e2000c1e1500 */
[-C--:B------:R-:W-:Y:S01]  /*0350*/  IADD3 R26, P2, R31, R2.reuse, RZ ;  /* 0x000000021f1a7210 */ /* 0x080fe20007f5e0ff */
[----:B------:R-:W-:Y:S01]  /*0360*/  IMAD R31, R35, 0xd, RZ ;  /* 0x0000000d231f7824 */ /* 0x000fe200078e02ff */
[----:B------:R-:W-:Y:S01]  /*0370*/  IADD3 R28, P1, R37, R2, RZ ;  /* 0x00000002251c7210 */ /* 0x000fe20007f3e0ff */
[----:B------:R-:W-:Y:S01]  /*0380*/  IMAD R35, R35, 0xf, RZ ;  /* 0x0000000f23237824 */ /* 0x000fe200078e02ff */
[-C--:B------:R-:W-:Y:S01]  /*0390*/  LEA.HI.X.SX32 R17, R17, R3.reuse, 0x1, P5 ;  /* 0x0000000311117211 */ /* 0x080fe200028f0eff */
[----:B------:R4:W5:Y:S01]  /*03a0*/  LDG.E.U16 R6, desc[UR20][R6.64] ;  /* 0x0000001406067981 */ /* 0x000962000c1e1500 */
[----:B------:R-:W-:-:S02]  /*03b0*/  LEA.HI.X.SX32 R21, R21, R3, 0x1, P4 ;  /* 0x0000000315157211 */ /* 0x000fc400020f0eff */
[-C--:B------:R-:W-:Y:S01]  /*03c0*/  IADD3 R30, P5, R39, R2.reuse, RZ ;  /* 0x00000002271e7210 */ /* 0x080fe20007fbe0ff */
[----:B------:R4:W5:Y:S01]  /*03d0*/  LDG.E.U16 R8, desc[UR20][R8.64] ;  /* 0x0000001408087981 */ /* 0x000962000c1e1500 */
[-C--:B------:R-:W-:Y:S02]  /*03e0*/  LEA.HI.X.SX32 R19, R19, R3.reuse, 0x1, P6 ;  /* 0x0000000313137211 */ /* 0x080fe400030f0eff */
[-C--:B------:R-:W-:Y:S01]  /*03f0*/  LEA.HI.X.SX32 R23, R23, R3.reuse, 0x1, P0 ;  /* 0x0000000317177211 */ /* 0x080fe200000f0eff */
[----:B------:R-:W3:Y:S01]  /*0400*/  LDG.E.U16 R20, desc[UR20][R20.64] ;  /* 0x0000001414147981 */ /* 0x000ee2000c1e1500 */
[-C--:B------:R-:W-:Y:S02]  /*0410*/  IADD3 R32, P6, R41, R2.reuse, RZ ;  /* 0x0000000229207210 */ /* 0x080fe40007fde0ff */
[----:B------:R-:W-:Y:S01]  /*0420*/  LEA.HI.X.SX32 R25, R25, R3, 0x1, P3 ;  /* 0x0000000319197211 */ /* 0x000fe200018f0eff */
[----:B------:R-:W5:Y:S01]  /*0430*/  LDG.E.U16 R22, desc[UR20][R22.64] ;  /* 0x0000001416167981 */ /* 0x000f62000c1e1500 */
[----:B0-----:R-:W-:-:S02]  /*0440*/  IADD3 R2, P4, R43, R2, RZ ;  /* 0x000000022b027210 */ /* 0x001fc40007f9e0ff */
[-C--:B------:R-:W-:Y:S01]  /*0450*/  LEA.HI.X.SX32 R27, R27, R3.reuse, 0x1, P2 ;  /* 0x000000031b1b7211 */ /* 0x080fe200010f0eff */
[----:B------:R-:W5:Y:S01]  /*0460*/  LDG.E.U16 R24, desc[UR20][R24.64] ;  /* 0x0000001418187981 */ /* 0x000f62000c1e1500 */
[-C--:B------:R-:W-:Y:S02]  /*0470*/  LEA.HI.X.SX32 R29, R29, R3.reuse, 0x1, P1 ;  /* 0x000000031d1d7211 */ /* 0x080fe400008f0eff */
[-C--:B------:R-:W-:Y:S01]  /*0480*/  LEA.HI.X.SX32 R31, R31, R3.reuse, 0x1, P5 ;  /* 0x000000031f1f7211 */ /* 0x080fe200028f0eff */
[----:B------:R-:W5:Y:S01]  /*0490*/  LDG.E.U16 R26, desc[UR20][R26.64] ;  /* 0x000000141a1a7981 */ /* 0x000f62000c1e1500 */
[-C--:B------:R-:W-:Y:S02]  /*04a0*/  LEA.HI.X.SX32 R33, R33, R3.reuse, 0x1, P6 ;  /* 0x0000000321217211 */ /* 0x080fe400030f0eff */
[----:B------:R-:W-:Y:S01]  /*04b0*/  LEA.HI.X.SX32 R3, R35, R3, 0x1, P4 ;  /* 0x0000000323037211 */ /* 0x000fe200020f0eff */
[----:B------:R0:W5:Y:S04]  /*04c0*/  LDG.E.U16 R10, desc[UR20][R10.64] ;  /* 0x000000140a0a7981 */ /* 0x000168000c1e1500 */
[----:B------:R-:W5:Y:S04]  /*04d0*/  LDG.E.U16 R28, desc[UR20][R28.64] ;  /* 0x000000141c1c7981 */ /* 0x000f68000c1e1500 */
[----:B------:R-:W5:Y:S04]  /*04e0*/  LDG.E.U16 R12, desc[UR20][R12.64] ;  /* 0x000000140c0c7981 */ /* 0x000f68000c1e1500 */
[----:B------:R-:W5:Y:S04]  /*04f0*/  LDG.E.U16 R30, desc[UR20][R30.64] ;  /* 0x000000141e1e7981 */ /* 0x000f68000c1e1500 */
[----:B------:R-:W5:Y:S04]  /*0500*/  LDG.E.U16 R16, desc[UR20][R16.64] ;  /* 0x0000001410107981 */ /* 0x000f68000c1e1500 */
[----:B------:R-:W5:Y:S04]  /*0510*/  LDG.E.U16 R32, desc[UR20][R32.64] ;  /* 0x0000001420207981 */ /* 0x000f68000c1e1500 */
[----:B------:R-:W5:Y:S04]  /*0520*/  LDG.E.U16 R18, desc[UR20][R18.64] ;  /* 0x0000001412127981 */ /* 0x000f68000c1e1500 */
[----:B------:R0:W5:Y:S01]  /*0530*/  LDG.E.U16 R2, desc[UR20][R2.64] ;  /* 0x0000001402027981 */ /* 0x000162000c1e1500 */
[----:B------:R-:W0:Y:S01]  /*0540*/  S2UR UR13, SR_CgaCtaId ;  /* 0x00000000000d79c3 */ /* 0x000e220000008800 */
[C---:B------:R-:W-:Y:S01]  /*0550*/  IMAD.SHL.U32 R0, R15.reuse, 0x2, RZ ;  /* 0x000000020f007824 */ /* 0x040fe200078e00ff */
[----:B------:R-:W-:Y:S01]  /*0560*/  SHF.L.U32 R72, R72, 0x8, RZ ;  /* 0x0000000848487819 */ /* 0x000fe200000006ff */
[----:B------:R-:W-:Y:S01]  /*0570*/  UMOV UR4, 0x400 ;  /* 0x0000040000047882 */ /* 0x000fe20000000000 */
[----:B-1----:R-:W-:-:S02]  /*0580*/  LOP3.LUT R5, R15, 0xc0, RZ, 0xc0, !PT ;  /* 0x000000c00f057812 */ /* 0x002fc400078ec0ff */
[----:B------:R-:W-:Y:S01]  /*0590*/  LOP3.LUT R36, R0, 0x7e, RZ, 0xc0, !PT ;  /* 0x0000007e00247812 */ /* 0x000fe200078ec0ff */
[----:B------:R-:W-:-:S03]  /*05a0*/  VIADD R81, R72, 0x100 ;  /* 0x0000010048517836 */ /* 0x000fc60000000000 */
[----:B----4-:R-:W-:Y:S02]  /*05b0*/  LEA R7, R5, R36, 0x5 ;  /* 0x0000002405077211 */ /* 0x010fe400078e28ff */
[----:B------:R-:W-:Y:S02]  /*05c0*/  ISETP.GE.AND P0, PT, R81, 0x1, PT ;  /* 0x000000015100780c */ /* 0x000fe40003f06270 */
[C---:B------:R-:W-:Y:S02]  /*05d0*/  LOP3.LUT R9, R7.reuse, 0x10, RZ, 0x3c, !PT ;  /* 0x0000001007097812 */ /* 0x040fe400078e3cff */
[C---:B0-----:R-:W-:Y:S01]  /*05e0*/  LOP3.LUT R11, R7.reuse, 0x20, RZ, 0x3c, !PT ;  /* 0x00000020070b7812 */ /* 0x041fe200078e3cff */
[----:B------:R-:W-:Y:S01]  /*05f0*/  ULEA UR13, UR13, UR4, 0x18 ;  /* 0x000000040d0d7291 */ /* 0x000fe2000f8ec03f */
[C---:B------:R-:W-:Y:S02]  /*0600*/  LOP3.LUT R3, R7.reuse, 0x30, RZ, 0x3c, !PT ;  /* 0x0000003007037812 */ /* 0x040fe400078e3cff */
[----:B------:R-:W-:-:S02]  /*0610*/  LOP3.LUT R13, R7, 0x40, RZ, 0x3c, !PT ;  /* 0x00000040070d7812 */ /* 0x000fc400078e3cff */
[C---:B------:R-:W-:Y:S02]  /*0620*/  LOP3.LUT R17, R7.reuse, 0x50, RZ, 0x3c, !PT ;  /* 0x0000005007117812 */ /* 0x040fe400078e3cff */
[----:B------:R-:W-:Y:S01]  /*0630*/  LOP3.LUT R19, R7, 0x60, RZ, 0x3c, !PT ;  /* 0x0000006007137812 */ /* 0x000fe200078e3cff */
[----:B------:R-:W-:Y:S01]  /*0640*/  IMAD.MOV.U32 R77, RZ, RZ, 0x3f800000 ;  /* 0x3f800000ff4d7424 */ /* 0x000fe200078e00ff */
[----:B------:R-:W-:Y:S01]  /*0650*/  MOV R43, 0xff800000 ;  /* 0xff800000002b7802 */ /* 0x000fe20000000f00 */
[----:B------:R-:W-:Y:S01]  /*0660*/  IMAD.MOV.U32 R41, RZ, RZ, -0x800000 ;  /* 0xff800000ff297424 */ /* 0x000fe200078e00ff */
[----:B------:R-:W-:Y:S01]  /*0670*/  MOV R78, 0x3f800000 ;  /* 0x3f800000004e7802 */ /* 0x000fe20000000f00 */
[----:B------:R-:W-:Y:S01]  /*0680*/  IMAD.MOV.U32 R42, RZ, RZ, -0x800000 ;  /* 0xff800000ff2a7424 */ /* 0x000fe200078e00ff */
[----:B------:R-:W-:Y:S01]  /*0690*/  CS2R R64, SRZ ;  /* 0x0000000000407805 */ /* 0x000fe2000001ff00 */
[----:B------:R-:W-:Y:S01]  /*06a0*/  IMAD.MOV.U32 R40, RZ, RZ, -0x800000 ;  /* 0xff800000ff287424 */ /* 0x000fe200078e00ff */
[----:B------:R-:W-:Y:S01]  /*06b0*/  CS2R R66, SRZ ;  /* 0x0000000000427805 */ /* 0x000fe2000001ff00 */
[----:B------:R-:W-:Y:S01]  /*06c0*/  IMAD.MOV.U32 R79, RZ, RZ, 0x3f800000 ;  /* 0x3f800000ff4f7424 */ /* 0x000fe200078e00ff */
[----:B------:R-:W-:Y:S01]  /*06d0*/  CS2R R68, SRZ ;  /* 0x0000000000447805 */ /* 0x000fe2000001ff00 */
[----:B------:R-:W-:Y:S01]  /*06e0*/  IMAD.MOV.U32 R76, RZ, RZ, 0x3f800000 ;  /* 0x3f800000ff4c7424 */ /* 0x000fe200078e00ff */
[----:B------:R-:W-:-:S02]  /*06f0*/  CS2R R70, SRZ ;  /* 0x0000000000467805 */ /* 0x000fc4000001ff00 */
[----:B------:R-:W-:Y:S02]  /*0700*/  CS2R R56, SRZ ;  /* 0x0000000000387805 */ /* 0x000fe4000001ff00 */
[----:B------:R-:W-:Y:S02]  /*0710*/  CS2R R58, SRZ ;  /* 0x00000000003a7805 */ /* 0x000fe4000001ff00 */
[----:B------:R-:W-:Y:S02]  /*0720*/  CS2R R60, SRZ ;  /* 0x00000000003c7805 */ /* 0x000fe4000001ff00 */
[----:B------:R-:W-:Y:S01]  /*0730*/  CS2R R62, SRZ ;  /* 0x00000000003e7805 */ /* 0x000fe2000001ff00 */
[----:B--2---:R-:W-:Y:S04]  /*0740*/  STS.U16 [R7+UR13], R34 ;  /* 0x0000002207007988 */ /* 0x004fe8000800040d */
[----:B---3--:R0:W-:Y:S04]  /*0750*/  STS.U16 [R7+UR13+0x400], R20 ;  /* 0x0004001407007988 */ /* 0x0081e8000800040d */
[----:B------:R-:W-:Y:S04]  /*0760*/  STS.U16 [R9+UR13+0x80], R4 ;  /* 0x0000800409007988 */ /* 0x000fe8000800040d */
[----:B-----5:R-:W-:Y:S01]  /*0770*/  STS.U16 [R9+UR13+0x480], R22 ;  /* 0x0004801609007988 */ /* 0x020fe2000800040d */
[----:B0-----:R-:W-:-:S03]  /*0780*/  LOP3.LUT R7, R7, 0x70, RZ, 0x3c, !PT ;  /* 0x0000007007077812 */ /* 0x001fc600078e3cff */
[----:B------:R-:W-:Y:S04]  /*0790*/  STS.U16 [R11+UR13+0x100], R6 ;  /* 0x000100060b007988 */ /* 0x000fe8000800040d */
[----:B------:R-:W-:Y:S04]  /*07a0*/  STS.U16 [R11+UR13+0x500], R24 ;  /* 0x000500180b007988 */ /* 0x000fe8000800040d */
[----:B------:R-:W-:Y:S04]  /*07b0*/  STS.U16 [R3+UR13+0x180], R8 ;  /* 0x0001800803007988 */ /* 0x000fe8000800040d */
[----:B------:R-:W-:Y:S04]  /*07c0*/  STS.U16 [R3+UR13+0x580], R26 ;  /* 0x0005801a03007988 */ /* 0x000fe8000800040d */
[----:B------:R-:W-:Y:S04]  /*07d0*/  STS.U16 [R13+UR13+0x200], R10 ;  /* 0x0002000a0d007988 */ /* 0x000fe8000800040d */
[----:B------:R-:W-:Y:S04]  /*07e0*/  STS.U16 [R13+UR13+0x600], R28 ;  /* 0x0006001c0d007988 */ /* 0x000fe8000800040d */
[----:B------:R-:W-:Y:S04]  /*07f0*/  STS.U16 [R17+UR13+0x280], R12 ;  /* 0x0002800c11007988 */ /* 0x000fe8000800040d */
[----:B------:R0:W-:Y:S04]  /*0800*/  STS.U16 [R17+UR13+0x680], R30 ;  /* 0x0006801e11007988 */ /* 0x0001e8000800040d */
[----:B------:R1:W-:Y:S04]  /*0810*/  STS.U16 [R19+UR13+0x300], R16 ;  /* 0x0003001013007988 */ /* 0x0003e8000800040d */
[----:B------:R-:W-:Y:S04]  /*0820*/  STS.U16 [R19+UR13+0x700], R32 ;  /* 0x0007002013007988 */ /* 0x000fe8000800040d */
[----:B------:R2:W-:Y:S01]  /*0830*/  STS.U16 [R7+UR13+0x380], R18 ;  /* 0x0003801207007988 */ /* 0x0005e2000800040d */
[----:B0-----:R-:W-:-:S03]  /*0840*/  LOP3.LUT R17, R15, 0xe0, RZ, 0xc0, !PT ;  /* 0x000000e00f117812 */ /* 0x001fc600078ec0ff */
[----:B------:R0:W-:Y:S01]  /*0850*/  STS.U16 [R7+UR13+0x780], R2 ;  /* 0x0007800207007988 */ /* 0x0001e2000800040d */
[C---:B-1----:R-:W-:Y:S02]  /*0860*/  LOP3.LUT R16, R15.reuse, 0xff, RZ, 0xc0, !PT ;  /* 0x000000ff0f107812 */ /* 0x042fe400078ec0ff */
[----:B--2---:R-:W-:Y:S01]  /*0870*/  LOP3.LUT R18, R15, 0xf, RZ, 0xc0, !PT ;  /* 0x0000000f0f127812 */ /* 0x004fe200078ec0ff */
[----:B------:R-:W-:Y:S06]  /*0880*/  @!P0 BRA `(.L_x_0) ;  /* 0x0000002000208947 */ /* 0x000fec0003800000 */
[----:B------:R-:W1:Y:S01]  /*0890*/  LDC.64 R12, c[0x0][0x260] ;  /* 0x00009800ff0c7b82 */ /* 0x000e620000000a00 */
[----:B0-----:R-:W-:Y:S01]  /*08a0*/  SHF.R.U32.HI R2, RZ, 0x5, R15 ;  /* 0x00000005ff027819 */ /* 0x001fe2000001160f */
[----:B------:R-:W-:Y:S01]  /*08b0*/  IMAD.SHL.U32 R73, R16, 0x2, RZ ;  /* 0x0000000210497824 */ /* 0x000fe200078e00ff */
[----:B------:R-:W-:Y:S01]  /*08c0*/  ULDC UR4, c[0x0][0x258] ;  /* 0x0000960000047ab9 */ /* 0x000fe20000000800 */
[----:B------:R-:W-:Y:S01]  /*08d0*/  SHF.R.U32.HI R4, RZ, 0x2, R5 ;  /* 0x00000002ff047819 */ /* 0x000fe20000011605 */
[----:B------:R-:W-:Y:S01]  /*08e0*/  IMAD R3, R18, UR4, RZ ;  /* 0x0000000412037c24 */ /* 0x000fe2000f8e02ff */
[----:B------:R-:W-:Y:S01]  /*08f0*/  R2UR UR24, R2 ;  /* 0x00000000021872ca */ /* 0x000fe200000e0000 */
[----:B------:R-:W-:Y:S01]  /*0900*/  ULDC.64 UR6, c[0x0][0x220] ;  /* 0x0000880000067ab9 */ /* 0x000fe20000000a00 */
[----:B------:R-:W0:Y:S01]  /*0910*/  LDC.64 R10, c[0x0][0x250] ;  /* 0x00009400ff0a7b82 */ /* 0x000e220000000a00 */
[----:B------:R-:W-:Y:S01]  /*0920*/  LOP3.LUT R2, R15, 0x1f, RZ, 0xc0, !PT ;  /* 0x0000001f0f027812 */ /* 0x000fe200078ec0ff */
[----:B------:R-:W-:Y:S01]  /*0930*/  ULDC.64 UR4, c[0x0][0x218] ;  /* 0x0000860000047ab9 */ /* 0x000fe20000000a00 */
[----:B------:R-:W-:Y:S01]  /*0940*/  LOP3.LUT R73, R73, R4, RZ, 0x3c, !PT ;  /* 0x0000000449497212 */ /* 0x000fe200078e3cff */
[----:B------:R-:W-:Y:S01]  /*0950*/  IMAD.MOV.U32 R77, RZ, RZ, 0x3f800000 ;  /* 0x3f800000ff4d7424 */ /* 0x000fe200078e00ff */
[C---:B------:R-:W-:Y:S01]  /*0960*/  SHF.L.U32 R5, R3.reuse, 0x1, RZ ;  /* 0x0000000103057819 */ /* 0x040fe200000006ff */
[----:B------:R-:W-:Y:S01]  /*0970*/  IMAD.HI R3, R3, 0x2, RZ ;  /* 0x0000000203037827 */ /* 0x000fe200078e02ff */
[----:B------:R-:W-:Y:S01]  /*0980*/  SHF.R.U32.HI R8, RZ, 0x2, R15 ;  /* 0x00000002ff087819 */ /* 0x000fe2000001160f */
[----:B------:R-:W2:Y:S01]  /*0990*/  LDC R22, c[0x0][0x268] ;  /* 0x00009a00ff167b82 */ /* 0x000ea20000000800 */
[----:B------:R-:W-:Y:S01]  /*09a0*/  LOP3.LUT R83, R0, 0x6, RZ, 0xc0, !PT ;  /* 0x0000000600537812 */ /* 0x000fe200078ec0ff */
[----:B------:R-:W-:Y:S01]  /*09b0*/  IMAD.MOV.U32 R23, RZ, RZ, RZ ;  /* 0x000000ffff177224 */ /* 0x000fe200078e00ff */
[----:B------:R-:W-:Y:S01]  /*09c0*/  SGXT.U32 R8, R8, 0x3 ;  /* 0x000000030808781a */ /* 0x000fe20000000000 */
[----:B------:R-:W-:Y:S01]  /*09d0*/  IMAD.MOV.U32 R78, RZ, RZ, 0x3f800000 ;  /* 0x3f800000ff4e7424 */ /* 0x000fe200078e00ff */
[----:B------:R-:W-:Y:S01]  /*09e0*/  MOV R80, 0xff800000 ;  /* 0xff80000000507802 */ /* 0x000fe20000000f00 */
[----:B------:R-:W-:Y:S01]  /*09f0*/  IMAD.MOV.U32 R79, RZ, RZ, 0x3f800000 ;  /* 0x3f800000ff4f7424 */ /* 0x000fe200078e00ff */
[----:B------:R-:W-:Y:S01]  /*0a00*/  MOV R76, 0x3f800000 ;  /* 0x3f800000004c7802 */ /* 0x000fe20000000f00 */
[----:B-1----:R-:W-:Y:S01]  /*0a10*/  IMAD R12, R12, UR12, RZ ;  /* 0x0000000c0c0c7c24 */ /* 0x002fe2000f8e02ff */
[----:B------:R-:W-:Y:S01]  /*0a20*/  MOV R75, 0xff800000 ;  /* 0xff800000004b7802 */ /* 0x000fe20000000f00 */
[----:B------:R-:W-:Y:S01]  /*0a30*/  IMAD R6, R2, R13, RZ ;  /* 0x0000000d02067224 */ /* 0x000fe200078e02ff */
[----:B------:R-:W-:Y:S01]  /*0a40*/  CS2R R64, SRZ ;  /* 0x0000000000407805 */ /* 0x000fe2000001ff00 */
[C---:B------:R-:W-:Y:S01]  /*0a50*/  IMAD.SHL.U32 R4, R12.reuse, 0x2, RZ ;  /* 0x000000020c047824 */ /* 0x040fe200078e00ff */
[----:B------:R-:W-:Y:S01]  /*0a60*/  CS2R R66, SRZ ;  /* 0x0000000000427805 */ /* 0x000fe2000001ff00 */
[----:B------:R-:W-:Y:S01]  /*0a70*/  IMAD.HI R12, R12, 0x2, RZ ;  /* 0x000000020c0c7827 */ /* 0x000fe200078e02ff */
[----:B------:R-:W-:-:S02]  /*0a80*/  SHF.L.U32 R7, R6, 0x1, RZ ;  /* 0x0000000106077819 */ /* 0x000fc400000006ff */
[----:B------:R-:W-:Y:S02]  /*0a90*/  CS2R R68, SRZ ;  /* 0x0000000000447805 */ /* 0x000fe4000001ff00 */
[----:B------:R-:W-:Y:S01]  /*0aa0*/  CS2R R70, SRZ ;  /* 0x0000000000467805 */ /* 0x000fe2000001ff00 */
[----:B0-----:R-:W-:Y:S01]  /*0ab0*/  IMAD R10, R10, UR12, RZ ;  /* 0x0000000c0a0a7c24 */ /* 0x001fe2000f8e02ff */
[----:B------:R-:W-:Y:S01]  /*0ac0*/  IADD3 R9, P2, P3, R7, UR6, R4 ;  /* 0x0000000607097c10 */ /* 0x000fe2000fb5e004 */
[----:B------:R-:W-:Y:S01]  /*0ad0*/  IMAD.MOV.U32 R74, RZ, RZ, -0x800000 ;  /* 0xff800000ff4a7424 */ /* 0x000fe200078e00ff */
[----:B------:R-:W-:Y:S01]  /*0ae0*/  SHF.R.U32.HI R4, RZ, 0x4, R15 ;  /* 0x00000004ff047819 */ /* 0x000fe2000001160f */
[C---:B------:R-:W-:Y:S01]  /*0af0*/  IMAD.SHL.U32 R2, R10.reuse, 0x2, RZ ;  /* 0x000000020a027824 */ /* 0x040fe200078e00ff */
[----:B------:R-:W-:Y:S01]  /*0b00*/  SHF.R.U32.HI R7, RZ, 0x1, R17 ;  /* 0x00000001ff077819 */ /* 0x000fe20000011611 */
[----:B------:R-:W-:Y:S01]  /*0b10*/  IMAD.HI R10, R10, 0x2, RZ ;  /* 0x000000020a0a7827 */ /* 0x000fe200078e02ff */
[----:B------:R-:W-:-:S02]  /*0b20*/  SGXT.U32 R4, R4, 0x4 ;  /* 0x000000040404781a */ /* 0x000fc40000000000 */
[----:B------:R-:W-:Y:S02]  /*0b30*/  CS2R R56, SRZ ;  /* 0x0000000000387805 */ /* 0x000fe4000001ff00 */
[----:B------:R-:W-:Y:S01]  /*0b40*/  IADD3 R21, P0, P1, R5, UR4, R2 ;  /* 0x0000000405157c10 */ /* 0x000fe2000f91e002 */
[----:B------:R-:W-:Y:S01]  /*0b50*/  IMAD.HI R5, R6, 0x2, RZ ;  /* 0x0000000206057827 */ /* 0x000fe200078e02ff */
[----:B------:R-:W-:Y:S02]  /*0b60*/  SHF.R.U32.HI R2, RZ, 0x5, R15 ;  /* 0x00000005ff027819 */ /* 0x000fe4000001160f */
[----:B------:R-:W-:Y:S02]  /*0b70*/  CS2R R58, SRZ ;  /* 0x00000000003a7805 */ /* 0x000fe4000001ff00 */
[----:B------:R-:W-:Y:S01]  /*0b80*/  LOP3.LUT R72, R72, R7, R8, 0xfe, !PT ;  /* 0x0000000748487212 */ /* 0x000fe200078efe08 */
[----:B------:R-:W-:Y:S01]  /*0b90*/  IMAD R20, R4, R11, RZ ;  /* 0x0000000b04147224 */ /* 0x000fe200078e02ff */
[----:B------:R-:W-:-:S02]  /*0ba0*/  SGXT.U32 R2, R2, 0x3 ;  /* 0x000000030202781a */ /* 0x000fc40000000000 */
[----:B------:R-:W-:Y:S02]  /*0bb0*/  CS2R R60, SRZ ;  /* 0x00000000003c7805 */ /* 0x000fe4000001ff00 */
[----:B------:R-:W-:Y:S01]  /*0bc0*/  IADD3.X R7, R3, UR5, R10, P0, P1 ;  /* 0x0000000503077c10 */ /* 0x000fe200087e240a */
[----:B------:R-:W-:Y:S01]  /*0bd0*/  IMAD R3, R11, 0x10, R20 ;  /* 0x000000100b037824 */ /* 0x000fe200078e0214 */
[-C--:B------:R-:W-:Y:S01]  /*0be0*/  LEA R8, P0, R20, R21.reuse, 0x1 ;  /* 0x0000001514087211 */ /* 0x080fe200078008ff */
[----:B--2---:R-:W-:Y:S01]  /*0bf0*/  IMAD R19, R2, R22, RZ ;  /* 0x0000001602137224 */ /* 0x004fe200078e02ff */
[----:B------:R-:W-:Y:S01]  /*0c00*/  IADD3.X R12, R5, UR7, R12, P2, P3 ;  /* 0x00000007050c7c10 */ /* 0x000fe200097e640c */
[----:B------:R-:W-:Y:S01]  /*0c10*/  UIADD3 UR5, UR13, 0x2000, URZ ;  /* 0x000020000d057890 */ /* 0x000fe2000fffe03f */
[----:B------:R-:W-:Y:S01]  /*0c20*/  LEA R6, P1, R3, R21, 0x1 ;  /* 0x0000001503067211 */ /* 0x000fe200078208ff */
[----:B------:R-:W-:Y:S01]  /*0c30*/  IMAD R10, R22, 0x8, R19 ;  /* 0x00000008160a7824 */ /* 0x000fe200078e0213 */
[-C--:B------:R-:W-:Y:S01]  /*0c40*/  LEA R4, P2, R19, R9.reuse, 0x1 ;  /* 0x0000000913047211 */ /* 0x080fe200078408ff */
[----:B------:R-:W-:Y:S01]  /*0c50*/  USHF.R.U32.HI UR5, URZ, 0x4, UR5 ;  /* 0x000000043f057899 */ /* 0x000fe20008011605 */
[----:B------:R-:W-:Y:S01]  /*0c60*/  CS2R R62, SRZ ;  /* 0x00000000003e7805 */ /* 0x000fe2000001ff00 */
[----:B------:R-:W-:Y:S01]  /*0c70*/  UMOV UR8, 0xfffffffe ;  /* 0xfffffffe00087882 */ /* 0x000fe20000000000 */
[----:B------:R-:W-:Y:S01]  /*0c80*/  LEA R2, P3, R10, R9, 0x1 ;  /* 0x000000090a027211 */ /* 0x000fe200078608ff */
[----:B------:R-:W-:Y:S01]  /*0c90*/  USGXT.U32 UR6, UR5, 0xe ;  /* 0x0000000e0506789a */ /* 0x000fe20008000000 */
[-C--:B------:R-:W-:Y:S01]  /*0ca0*/  LEA.HI.X.SX32 R9, R20, R7.reuse, 0x1, P0 ;  /* 0x0000000714097211 */ /* 0x080fe200000f0eff */
[----:B------:R-:W-:Y:S01]  /*0cb0*/  UMOV UR9, 0x7fffffdf ;  /* 0x7fffffdf00097882 */ /* 0x000fe20000000000 */
[----:B------:R-:W-:Y:S01]  /*0cc0*/  LEA.HI.X.SX32 R7, R3, R7, 0x1, P1 ;  /* 0x0000000703077211 */ /* 0x000fe200008f0eff */
[----:B------:R-:W-:Y:S01]  /*0cd0*/  UMOV UR7, URZ ;  /* 0x0000003f00077c82 */ /* 0x000fe20008000000 */
[-C--:B------:R-:W-:Y:S01]  /*0ce0*/  LEA.HI.X.SX32 R5, R19, R12.reuse, 0x1, P2 ;  /* 0x0000000c13057211 */ /* 0x080fe200010f0eff */
[----:B------:R-:W-:Y:S01]  /*0cf0*/  UMOV UR4, URZ ;  /* 0x0000003f00047c82 */ /* 0x000fe20008000000 */
[----:B------:R-:W-:Y:S01]  /*0d00*/  LEA.HI.X.SX32 R3, R10, R12, 0x1, P3 ;  /* 0x0000000c0a037211 */ /* 0x000fe200018f0eff */
[----:B------:R-:W-:Y:S01]  /*0d10*/  IMAD.MOV.U32 R10, RZ, RZ, -0x800000 ;  /* 0xff800000ff0a7424 */ /* 0x000fe200078e00ff */
[----:B------:R-:W-:Y:S01]  /*0d20*/  SHF.R.S32.HI R12, RZ, 0x6, R15 ;  /* 0x00000006ff0c7819 */ /* 0x000fe2000001140f */
[----:B------:R-:W-:Y:S01]  /*0d30*/  UIADD3.64 UR14, UR6, -UR8, URZ ;  /* 0x80000008060e7297 */ /* 0x000fe2000fffe03f */
[----:B------:R-:W-:Y:S01]  /*0d40*/  MOV R19, RZ ;  /* 0x000000ff00137202 */ /* 0x000fe20000000f00 */
[----:B------:R-:W-:Y:S01]  /*0d50*/  UMOV UR5, URZ ;  /* 0x0000003f00057c82 */ /* 0x000fe20008000000 */
[----:B------:R-:W-:Y:S01]  /*0d60*/  SGXT R12, R12, 0x1 ;  /* 0x000000010c0c781a */ /* 0x000fe20000000200 */
[----:B------:R-:W-:Y:S01]  /*0d70*/  ULDC UR25, c[0x0][0x238] ;  /* 0x00008e0000197ab9 */ /* 0x000fe20000000800 */
[----:B------:R-:W-:Y:S01]  /*0d80*/  LOP3.LUT R20, R72, 0x80, RZ, 0xfc, !PT ;  /* 0x0000008048147812 */ /* 0x000fe200078efcff */
[----:B------:R-:W-:Y:S01]  /*0d90*/  UMOV UR10, UR6 ;  /* 0x00000006000a7c82 */ /* 0x000fe20008000000 */
[----:B------:R-:W-:Y:S01]  /*0da0*/  LOP3.LUT R21, R12, 0x90, RZ, 0xc0, !PT ;  /* 0x000000900c157812 */ /* 0x000fe200078ec0ff */
[----:B------:R-:W-:Y:S01]  /*0db0*/  UMOV UR11, 0xc0000010 ;  /* 0xc0000010000b7882 */ /* 0x000fe20000000000 */
[C---:B------:R-:W-:Y:S01]  /*0dc0*/  LOP3.LUT R12, R72.reuse, 0x8, RZ, 0xfc, !PT ;  /* 0x00000008480c7812 */ /* 0x040fe200078efcff */
[----:B------:R-:W-:Y:S01]  /*0dd0*/  UMOV UR22, UR6 ;  /* 0x0000000600167c82 */ /* 0x000fe20008000000 */
[----:B------:R-:W-:Y:S01]  /*0de0*/  LOP3.LUT R22, R21, 0x17e, R0, 0x78, !PT ;  /* 0x0000017e15167812 */ /* 0x000fe200078e7800 */
[----:B------:R-:W-:Y:S01]  /*0df0*/  UMOV UR23, 0x80000020 ;  /* 0x8000002000177882 */ /* 0x000fe20000000000 */
[----:B------:R-:W-:-:S07]  /*0e00*/  LOP3.LUT R21, R72, 0x88, RZ, 0xfc, !PT ;  /* 0x0000008848157812 */ /* 0x000fce00078efcff */
.L_x_1:
[----:B------:R-:W-:-:S04]  /*0e10*/  IMAD.WIDE R24, R23, 0x2, R8 ;  /* 0x0000000217187825 */ /* 0x000fc800078e0208 */
[----:B------:R-:W-:Y:S01]  /*0e20*/  IMAD.WIDE R26, R23, 0x2, R6 ;  /* 0x00000002171a7825 */ /* 0x000fe200078e0206 */
[----:B------:R-:W2:Y:S04]  /*0e30*/  LDG.E.U16 R85, desc[UR20][R24.64] ;  /* 0x0000001418557981 */ /* 0x000ea8000c1e1500 */
[----:B------:R-:W3:Y:S01]  /*0e40*/  LDG.E.U16 R87, desc[UR20][R26.64] ;  /* 0x000000141a577981 */ /* 0x000ee2000c1e1500 */
[----:B------:R-:W-:Y:S01]  /*0e50*/  USHF.L.U32 UR6, UR24, 0x5, URZ ;  /* 0x0000000518067899 */ /* 0x000fe2000800063f */
[----:B------:R-:W-:Y:S01]  /*0e60*/  UMOV UR16, 0x100 ;  /* 0x0000010000107882 */ /* 0x000fe20000000000 */
[----:B------:R-:W-:Y:S02]  /*0e70*/  BAR.SYNC.DEFER_BLOCKING 0x0 ;  /* 0x0000000000007b1d */ /* 0x000fe40000010000 */
[----:B------:R-:W-:-:S04]  /*0e80*/  ULOP3.LUT UR6, UR6, 0x80, URZ, 0xc0, !UPT ;  /* 0x0000008006067892 */ /* 0x000fc8000f8ec03f */
[----:B------:R-:W-:Y:S01]  /*0e90*/  ULEA.HI UR6, UR13, UR6, URZ, 0x1c ;  /* 0x000000060d067291 */ /* 0x000fe2000f8fe03f */
[----:B------:R-:W-:Y:S01]  /*0ea0*/  UMOV UR17, 0x40000040 ;  /* 0x4000004000117882 */ /* 0x000fe20000000000 */
[----:B------:R-:W-:Y:S02]  /*0eb0*/  UMOV UR7, URZ ;  /* 0x0000003f00077c82 */ /* 0x000fe40008000000 */
[----:B------:R-:W-:Y:S01]  /*0ec0*/  ULOP3.LUT UR6, UR6, 0x3fff, URZ, 0xc0, !UPT ;  /* 0x00003fff06067892 */ /* 0x000fe2000f8ec03f */
[----:B------:R-:W-:Y:S01]  /*0ed0*/  UMOV UR9, 0x40000040 ;  /* 0x4000004000097882 */ /* 0x000fe20000000000 */
[----:B------:R-:W-:Y:S02]  /*0ee0*/  UMOV UR18, UR10 ;  /* 0x0000000a00127c82 */ /* 0x000fe40008000000 */
[----:B------:R-:W-:Y:S01]  /*0ef0*/  UIADD3.64 UR16, UR6, UR16, URZ ;  /* 0x0000001006107297 */ /* 0x000fe2000fffe03f */
[----:B------:R-:W-:Y:S02]  /*0f00*/  UMOV UR19, UR11 ;  /* 0x0000000b00137c82 */ /* 0x000fe40008000000 */
[----:B------:R-:W-:Y:S01]  /*0f10*/  UMOV UR8, UR6 ;  /* 0x0000000600087c82 */ /* 0x000fe20008000000 */
[----:B--2---:R0:W-:Y:S04]  /*0f20*/  STS.U16 [R22+UR13+0x2000], R85 ;  /* 0x0020005516007988 */ /* 0x0041e8000800040d */
[----:B---3--:R1:W-:Y:S01]  /*0f30*/  STS.U16 [R22+UR13+0x2200], R87 ;  /* 0x0022005716007988 */ /* 0x0083e2000800040d */
[----:B------:R2:W-:Y:S06]  /*0f40*/  MEMBAR.ALL.CTA ;  /* 0x0000000000007992 */ /* 0x0005ec0000008000 */
[----:B--2---:R-:W2:Y:S02]  /*0f50*/  FENCE.VIEW.ASYNC.S ;  /* 0x00000000000073c6 */ /* 0x004ea40000000000 */
[----:B--2---:R-:W-:Y:S01]  /*0f60*/  BAR.SYNC.DEFER_BLOCKING 0x0 ;  /* 0x0000000000007b1d */ /* 0x004fe20000010000 */
[----:B0-----:R-:W-:-:S04]  /*0f70*/  IADD3 R85, P0, R83, UR4, RZ ;  /* 0x0000000453557c10 */ /* 0x001fc8000ff1e0ff */
[----:B------:R-:W-:-:S04]  /*0f80*/  IADD3 R89, P2, R85, 0x9, RZ ;  /* 0x0000000955597810 */ /* 0x000fc80007f5e0ff */
[C---:B------:R-:W-:Y:S02]  /*0f90*/  ISETP.GT.U32.AND P4, PT, R89.reuse, R72, PT ;  /* 0x000000485900720c */ /* 0x040fe40003f84070 */
[C---:B------:R-:W-:Y:S02]  /*0fa0*/  ISETP.GT.U32.AND P1, PT, R89.reuse, R12, PT ;  /* 0x0000000c5900720c */ /* 0x040fe40003f24070 */
[C---:B------:R-:W-:Y:S02]  /*0fb0*/  ISETP.GT.U32.AND P6, PT, R89.reuse, R20, PT ;  /* 0x000000145900720c */ /* 0x040fe40003fc4070 */
[----:B------:R-:W-:Y:S01]  /*0fc0*/  ISETP.GT.U32.AND P3, PT, R89, R21, PT ;  /* 0x000000155900720c */ /* 0x000fe20003f64070 */
[----:B------:R-:W-:-:S04]  /*0fd0*/  IMAD.X R89, RZ, RZ, UR5, P0 ;  /* 0x00000005ff597e24 */ /* 0x000fc800080e06ff */
[----:B------:R-:W-:Y:S01]  /*0fe0*/  IMAD.X R91, RZ, RZ, R89, P2 ;  /* 0x000000ffff5b7224 */ /* 0x000fe200010e0659 */
[----:B------:R-:W-:-:S04]  /*0ff0*/  WARPGROUP.ARRIVE ;  /* 0x00000000000079c5 */ /* 0x000fc80000000000 */
[C---:B------:R-:W-:Y:S02]  /*1000*/  ISETP.GT.U32.AND.EX P4, PT, R91.reuse, RZ, PT, P4 ;  /* 0x000000ff5b00720c */ /* 0x040fe40003f84140 */
[C---:B------:R-:W-:Y:S02]  /*1010*/  ISETP.GT.U32.AND.EX P1, PT, R91.reuse, RZ, PT, P1 ;  /* 0x000000ff5b00720c */ /* 0x040fe40003f24110 */
[C---:B------:R-:W-:Y:S01]  /*1020*/  ISETP.GT.U32.AND.EX P6, PT, R91.reuse, RZ, PT, P6 ;  /* 0x000000ff5b00720c */ /* 0x040fe20003fc4160 */
[----:B------:R-:W-:Y:S01]  /*1030*/  HGMMA.64x32x16.F32.BF16 R40, gdesc[UR8].tnspA, RZ, !UPT ;  /* 0x20600000082879f0 */ /* 0x000fe2000c7018ff */
[----:B------:R-:W-:-:S03]  /*1040*/  ISETP.GT.U32.AND.EX P3, PT, R91, RZ, PT, P3 ;  /* 0x000000ff5b00720c */ /* 0x000fc60003f64130 */
[----:B------:R-:W-:Y:S03]  /*1050*/  HGMMA.64x32x16.F32.BF16 R24, gdesc[UR16].tnspA, RZ, !UPT, gsb0 ;  /* 0x20600000101879f0 */ /* 0x000fe6000c0018ff */
[----:B------:R-:W-:Y:S02]  /*1060*/  WARPGROUP.DEPBAR.LE gsb0, 0x0 ;  /* 0x00008000000079c5 */ /* 0x000fe40000010000 */
[----:B------:R-:W-:Y:S01]  /*1070*/  FMUL R84, R45, UR25 ;  /* 0x000000192d547c20 */ /* 0x000fe20008400000 */
[----:B------:R-:W-:Y:S01]  /*1080*/  IADD3 R45, P2, R85, 0x10, RZ ;  /* 0x00000010552d7810 */ /* 0x000fe20007f5e0ff */
[----:B------:R-:W-:Y:S01]  /*1090*/  FMUL R82, R47, UR25 ;  /* 0x000000192f527c20 */ /* 0x000fe20008400000 */
[----:B------:R-:W-:Y:S01]  /*10a0*/  FMUL R29, R29, UR25 ;  /* 0x000000191d1d7c20 */ /* 0x000fe20008400000 */
[----:B------:R-:W-:Y:S01]  /*10b0*/  FMUL R86, R48, UR25 ;  /* 0x0000001930567c20 */ /* 0x000fe20008400000 */
[----:B------:R-:W-:Y:S01]  /*10c0*/  FSEL R84, R84, -INF , !P4 ;  /* 0xff80000054547808 */ /* 0x000fe20006000000 */
[----:B------:R-:W-:Y:S01]  /*10d0*/  FMUL R48, R50, UR25 ;  /* 0x0000001932307c20 */ /* 0x000fe20008400000 */
[----:B------:R-:W-:Y:S01]  /*10e0*/  IADD3.X R90, RZ, R89, RZ, P2, !PT ;  /* 0x00000059ff5a7210 */ /* 0x000fe200017fe4ff */
[----:B------:R-:W-:Y:S01]  /*10f0*/  FMUL R47, R32, UR25 ;  /* 0x00000019202f7c20 */ /* 0x000fe20008400000 */
[----:B------:R-:W-:Y:S01]  /*1100*/  ISETP.GT.U32.AND P5, PT, R45, R72, PT ;  /* 0x000000482d00720c */ /* 0x000fe20003fa4070 */
[----:B------:R-:W-:Y:S01]  /*1110*/  FMUL R88, R49, UR25 ;  /* 0x0000001931587c20 */ /* 0x000fe20008400000 */
[----:B------:R-:W-:Y:S01]  /*1120*/  ISETP.GT.U32.AND P0, PT, R45, R12, PT ;  /* 0x0000000c2d00720c */ /* 0x000fe20003f04070 */
[----:B------:R-:W-:Y:S01]  /*1130*/  FMUL R50, R51, UR25 ;  /* 0x0000001933327c20 */ /* 0x000fe20008400000 */
[----:B------:R-:W-:Y:S01]  /*1140*/  ISETP.GT.U32.AND P4, PT, R45, R20, PT ;  /* 0x000000142d00720c */ /* 0x000fe20003f84070 */
[----:B------:R-:W-:Y:S01]  /*1150*/  FMUL R49, R33, UR25 ;  /* 0x0000001921317c20 */ /* 0x000fe20008400000 */
[----:B------:R-:W-:Y:S01]  /*1160*/  ISETP.GT.U32.AND P2, PT, R45, R21, PT ;  /* 0x000000152d00720c */ /* 0x000fe20003f44070 */
[----:B------:R-:W-:Y:S01]  /*1170*/  FMUL R92, R52, UR25 ;  /* 0x00000019345c7c20 */ /* 0x000fe20008400000 */
[----:B------:R-:W-:Y:S01]  /*1180*/  FSEL R82, R82, -INF , !P1 ;  /* 0xff80000052527808 */ /* 0x000fe20004800000 */
[----:B------:R-:W-:Y:S01]  /*1190*/  FMUL R52, R54, UR25 ;  /* 0x0000001936347c20 */ /* 0x000fe20008400000 */
[----:B------:R-:W-:Y:S01]  /*11a0*/  IADD3 R45, P1, R85, 0x11, RZ ;  /* 0x00000011552d7810 */ /* 0x000fe20007f3e0ff */
[----:B------:R-:W-:Y:S01]  /*11b0*/  FMUL R36, R36, UR25 ;  /* 0x0000001924247c20 */ /* 0x000fe20008400000 */
[C---:B------:R-:W-:Y:S01]  /*11c0*/  ISETP.GT.U32.AND.EX P5, PT, R90.reuse, RZ, PT, P5 ;  /* 0x000000ff5a00720c */ /* 0x040fe20003fa4150 */
[----:B------:R-:W-:Y:S01]  /*11d0*/  IMAD.WIDE R32, R19, 0x2, R4 ;  /* 0x0000000213207825 */ /* 0x000fe200078e0204 */
[----:B------:R-:W-:-:S02]  /*11e0*/  ISETP.GT.U32.AND.EX P0, PT, R90, RZ, PT, P0 ;  /* 0x000000ff5a00720c */ /* 0x000fc40003f04100 */
[----:B------:R-:W-:Y:S01]  /*11f0*/  ISETP.GT.U32.AND.EX P4, PT, R90, RZ, PT, P4 ;  /* 0x000000ff5a00720c */ /* 0x000fe20003f84140 */
[----:B-1----:R-:W-:Y:S01]  /*1200*/  IMAD.X R87, RZ, RZ, R89, P1 ;  /* 0x000000ffff577224 */ /* 0x002fe200008e0659 */
[----:B------:R-:W-:Y:S01]  /*1210*/  FSEL R29, R29, -INF , !P6 ;  /* 0xff8000001d1d7808 */ /* 0x000fe20007000000 */
[----:B------:R0:W2:Y:S01]  /*1220*/  LDG.E.U16 R32, desc[UR20][R32.64] ;  /* 0x0000001420207981 */ /* 0x0000a2000c1e1500 */
[C---:B------:R-:W-:Y:S02]  /*1230*/  ISETP.GT.U32.AND P6, PT, R45.reuse, R72, PT ;  /* 0x000000482d00720c */ /* 0x040fe40003fc4070 */
[----:B------:R-:W-:Y:S02]  /*1240*/  FSEL R86, R86, -INF , !P5 ;  /* 0xff80000056567808 */ /* 0x000fe40006800000 */
[----:B------:R-:W-:Y:S02]  /*1250*/  FSEL R48, R48, -INF , !P0 ;  /* 0xff80000030307808 */ /* 0x000fe40004000000 */
[----:B------:R-:W-:-:S02]  /*1260*/  ISETP.GT.U32.AND P5, PT, R45, R12, PT ;  /* 0x0000000c2d00720c */ /* 0x000fc40003fa4070 */
[C---:B------:R-:W-:Y:S02]  /*1270*/  ISETP.GT.U32.AND P0, PT, R45.reuse, R20, PT ;  /* 0x000000142d00720c */ /* 0x040fe40003f04070 */
[----:B------:R-:W-:Y:S02]  /*1280*/  ISETP.GT.U32.AND P1, PT, R45, R21, PT ;  /* 0x000000152d00720c */ /* 0x000fe40003f24070 */
[----:B------:R-:W-:Y:S02]  /*1290*/  FSEL R47, R47, -INF , !P4 ;  /* 0xff8000002f2f7808 */ /* 0x000fe40006000000 */
[----:B------:R-:W-:Y:S02]  /*12a0*/  IADD3 R45, P4, R85, 0x18, RZ ;  /* 0x00000018552d7810 */ /* 0x000fe40007f9e0ff */
[C---:B------:R-:W-:Y:S02]  /*12b0*/  ISETP.GT.U32.AND.EX P6, PT, R87.reuse, RZ, PT, P6 ;  /* 0x000000ff5700720c */ /* 0x040fe40003fc4160 */
[----:B------:R-:W-:Y:S01]  /*12c0*/  ISETP.GT.U32.AND.EX P5, PT, R87, RZ, PT, P5 ;  /* 0x000000ff5700720c */ /* 0x000fe20003fa4150 */
[----:B------:R-:W-:Y:S01]  /*12d0*/  IMAD.X R51, RZ, RZ, R89, P4 ;  /* 0x000000ffff337224 */ /* 0x000fe200020e0659 */
[----:B------:R-:W-:-:S02]  /*12e0*/  FSEL R88, R88, -INF , !P6 ;  /* 0xff80000058587808 */ /* 0x000fc40007000000 */
[----:B------:R-:W-:Y:S02]  /*12f0*/  ISETP.GT.U32.AND.EX P0, PT, R87, RZ, PT, P0 ;  /* 0x000000ff5700720c */ /* 0x000fe40003f04100 */
[----:B------:R-:W-:Y:S02]  /*1300*/  ISETP.GT.U32.AND P6, PT, R45, R72, PT ;  /* 0x000000482d00720c */ /* 0x000fe40003fc4070 */
[----:B------:R-:W-:Y:S02]  /*1310*/  FSEL R50, R50, -INF , !P5 ;  /* 0xff80000032327808 */ /* 0x000fe40006800000 */
[----:B------:R-:W-:Y:S02]  /*1320*/  FSEL R49, R49, -INF , !P0 ;  /* 0xff80000031317808 */ /* 0x000fe40004000000 */
[----:B------:R-:W-:Y:S02]  /*1330*/  ISETP.GT.U32.AND.EX P6, PT, R51, RZ, PT, P6 ;  /* 0x000000ff3300720c */ /* 0x000fe40003fc4160 */
[----:B------:R-:W-:-:S02]  /*1340*/  ISETP.GT.U32.AND P5, PT, R45, R12, PT ;  /* 0x0000000c2d00720c */ /* 0x000fc40003fa4070 */
[C---:B------:R-:W-:Y:S02]  /*1350*/  ISETP.GT.U32.AND P0, PT, R45.reuse, R20, PT ;  /* 0x000000142d00720c */ /* 0x040fe40003f04070 */
[----:B------:R-:W-:Y:S02]  /*1360*/  ISETP.GT.U32.AND P4, PT, R45, R21, PT ;  /* 0x000000152d00720c */ /* 0x000fe40003f84070 */
[----:B------:R-:W-:Y:S02]  /*1370*/  FSEL R92, R92, -INF , !P6 ;  /* 0xff8000005c5c7808 */ /* 0x000fe40007000000 */
[C---:B------:R-:W-:Y:S02]  /*1380*/  ISETP.GT.U32.AND.EX P5, PT, R51.reuse, RZ, PT, P5 ;  /* 0x000000ff3300720c */ /* 0x040fe40003fa4150 */
[----:B------:R-:W-:Y:S02]  /*1390*/  ISETP.GT.U32.AND.EX P0, PT, R51, RZ, PT, P0 ;  /* 0x000000ff3300720c */ /* 0x000fe40003f04100 */
[----:B------:R-:W-:-:S02]  /*13a0*/  IADD3 R45, P6, R85, 0x8, RZ ;  /* 0x00000008552d7810 */ /* 0x000fc40007fde0ff */
[----:B------:R-:W-:Y:S01]  /*13b0*/  ISETP.GT.U32.AND.EX P2, PT, R90, RZ, PT, P2 ;  /* 0x000000ff5a00720c */ /* 0x000fe20003f44120 */
[----:B------:R-:W-:Y:S01]  /*13c0*/  FMUL R90, R44, UR25 ;  /* 0x000000192c5a7c20 */ /* 0x000fe20008400000 */
[----:B------:R-:W-:Y:S02]  /*13d0*/  FSEL R52, R52, -INF , !P5 ;  /* 0xff80000034347808 */ /* 0x000fe40006800000 */
[----:B------:R-:W-:Y:S02]  /*13e0*/  FSEL R36, R36, -INF , !P0 ;  /* 0xff80000024247808 */ /* 0x000fe40004000000 */
[----:B------:R-:W-:Y:S02]  /*13f0*/  IADD3.X R91, RZ, R89, RZ, P6, !PT ;  /* 0x00000059ff5b7210 */ /* 0x000fe400037fe4ff */
[C---:B------:R-:W-:Y:S02]  /*1400*/  ISETP.GT.U32.AND P5, PT, R45.reuse, R72, PT ;  /* 0x000000482d00720c */ /* 0x040fe40003fa4070 */
[----:B------:R-:W-:-:S02]  /*1410*/  ISETP.GT.U32.AND P0, PT, R45, R20, PT ;  /* 0x000000142d00720c */ /* 0x000fc40003f04070 */
[----:B------:R-:W-:Y:S01]  /*1420*/  ISETP.GT.U32.AND P6, PT, R45, R21, PT ;  /* 0x000000152d00720c */ /* 0x000fe20003fc4070 */
[----:B------:R-:W-:-:S04]  /*1430*/  IMAD.WIDE R44, R19, 0x2, R2 ;  /* 0x00000002132c7825 */ /* 0x000fc800078e0202 */
[----:B------:R-:W-:Y:S01]  /*1440*/  FMUL R28, R28, UR25 ;  /* 0x000000191c1c7c20 */ /* 0x000fe20008400000 */
[----:B------:R-:W-:Y:S01]  /*1450*/  FMUL R40, R40, UR25 ;  /* 0x0000001928287c20 */ /* 0x000fe20008400000 */
[----:B0-----:R-:W-:Y:S01]  /*1460*/  FMUL R33, R41, UR25 ;  /* 0x0000001929217c20 */ /* 0x001fe20008400000 */
[----:B------:R-:W-:Y:S01]  /*1470*/  ISETP.GT.U32.AND.EX P1, PT, R87, RZ, PT, P1 ;  /* 0x000000ff5700720c */ /* 0x000fe20003f24110 */
[----:B------:R0:W3:Y:S01]  /*1480*/  LDG.E.U16 R44, desc[UR20][R44.64] ;  /* 0x000000142c2c7981 */ /* 0x0000e2000c1e1500 */
[C---:B------:R-:W-:Y:S02]  /*1490*/  ISETP.GT.U32.AND.EX P5, PT, R91.reuse, RZ, PT, P5 ;  /* 0x000000ff5b00720c */ /* 0x040fe40003fa4150 */
[----:B------:R-:W-:Y:S01]  /*14a0*/  ISETP.GT.U32.AND.EX P0, PT, R91, RZ, PT, P0 ;  /* 0x000000ff5b00720c */ /* 0x000fe20003f04100 */
[----:B------:R-:W-:Y:S01]  /*14b0*/  FMUL R54, R25, UR25 ;  /* 0x0000001919367c20 */ /* 0x000fe20008400000 */
[----:B------:R-:W-:Y:S01]  /*14c0*/  FSEL R90, R90, -INF , !P5 ;  /* 0xff8000005a5a7808 */ /* 0x000fe20006800000 */
[----:B------:R-:W-:Y:S01]  /*14d0*/  FMUL R87, R43, UR25 ;  /* 0x000000192b577c20 */ /* 0x000fe20008400000 */
[----:B------:R-:W-:Y:S01]  /*14e0*/  FSEL R28, R28, -INF , !P0 ;  /* 0xff8000001c1c7808 */ /* 0x000fe20004000000 */
[----:B------:R-:W-:Y:S01]  /*14f0*/  FMUL R94, R46, UR25 ;  /* 0x000000192e5e7c20 */ /* 0x000fe20008400000 */
[-C--:B------:R-:W-:Y:S01]  /*1500*/  ISETP.GT.U32.AND P5, PT, R85, R72.reuse, PT ;  /* 0x000000485500720c */ /* 0x080fe20003fa4070 */
[----:B------:R-:W-:Y:S01]  /*1510*/  FMUL R96, R55, UR25 ;  /* 0x0000001937607c20 */ /* 0x000fe20008400000 */
[----:B------:R-:W-:Y:S01]  /*1520*/  ISETP.GE.U32.AND P0, PT, R85, R72, PT ;  /* 0x000000485500720c */ /* 0x000fe20003f06070 */
[----:B------:R-:W-:Y:S01]  /*1530*/  FMUL R27, R27, UR25 ;  /* 0x000000191b1b7c20 */ /* 0x000fe20008400000 */
[C---:B------:R-:W-:Y:S01]  /*1540*/  ISETP.GT.U32.AND.EX P5, PT, R89.reuse, RZ, PT, P5 ;  /* 0x000000ff5900720c */ /* 0x040fe20003fa4150 */
[----:B------:R-:W-:Y:S01]  /*1550*/  BAR.SYNC.DEFER_BLOCKING 0x0 ;  /* 0x0000000000007b1d */ /* 0x000fe20000010000 */
[----:B------:R-:W-:-:S02]  /*1560*/  ISETP.GE.U32.AND.EX P0, PT, R89, RZ, PT, P0 ;  /* 0x000000ff5900720c */ /* 0x000fc40003f06100 */
[----:B------:R-:W-:Y:S02]  /*1570*/  FSEL R40, R40, -INF , !P5 ;  /* 0xff80000028287808 */ /* 0x000fe40006800000 */
[----:B------:R-:W-:Y:S02]  /*1580*/  FSEL R33, R33, -INF , !P0 ;  /* 0xff80000021217808 */ /* 0x000fe40004000000 */
[----:B------:R-:W-:Y:S02]  /*1590*/  ISETP.GE.U32.AND P0, PT, R85, R12, PT ;  /* 0x0000000c5500720c */ /* 0x000fe40003f06070 */
[----:B------:R-:W-:Y:S02]  /*15a0*/  FMNMX R25, R40, R33, !PT ;  /* 0x0000002128197209 */ /* 0x000fe40007800000 */
[----:B------:R-:W-:Y:S02]  /*15b0*/  ISETP.GE.U32.AND.EX P0, PT, R89, RZ, PT, P0 ;  /* 0x000000ff5900720c */ /* 0x000fe40003f06100 */
[----:B------:R-:W-:-:S02]  /*15c0*/  FMNMX R25, R90, R25, !PT ;  /* 0x000000195a197209 */ /* 0x000fc40007800000 */
[----:B------:R-:W-:Y:S02]  /*15d0*/  FSEL R87, R87, -INF , !P0 ;  /* 0xff80000057577808 */ /* 0x000fe40004000000 */
[----:B------:R-:W-:Y:S02]  /*15e0*/  IADD3 R41, P0, R85, 0x19, RZ ;  /* 0x0000001955297810 */ /* 0x000fe40007f1e0ff */
[----:B------:R-:W-:Y:S02]  /*15f0*/  FMNMX R25, R84, R25, !PT ;  /* 0x0000001954197209 */ /* 0x000fe40007800000 */
[----:B------:R-:W-:Y:S01]  /*1600*/  ISETP.GT.U32.AND.EX P4, PT, R51, RZ, PT, P4 ;  /* 0x000000ff3300720c */ /* 0x000fe20003f84140 */
[----:B------:R-:W-:Y:S01]  /*1610*/  IMAD.X R93, RZ, RZ, R89, P0 ;  /* 0x000000ffff5d7224 */ /* 0x000fe200000e0659 */
[----:B------:R-:W-:Y:S02]  /*1620*/  ISETP.GT.U32.AND P0, PT, R41, R72, PT ;  /* 0x000000482900720c */ /* 0x000fe40003f04070 */
[----:B------:R-:W-:Y:S01]  /*1630*/  FMNMX R25, R86, R25, !PT ;  /* 0x0000001956197209 */ /* 0x000fe20007800000 */
[----:B------:R-:W-:Y:S01]  /*1640*/  FMUL R46, R42, UR25 ;  /* 0x000000192a2e7c20 */ /* 0x000fe20008400000 */
[----:B------:R-:W-:Y:S01]  /*1650*/  FMUL R42, R53, UR25 ;  /* 0x00000019352a7c20 */ /* 0x000fe20008400000 */
[----:B------:R-:W-:-:S02]  /*1660*/  ISETP.GT.U32.AND.EX P0, PT, R93, RZ, PT, P0 ;  /* 0x000000ff5d00720c */ /* 0x000fc40003f04100 */
[----:B------:R-:W-:Y:S02]  /*1670*/  FMNMX R25, R88, R25, !PT ;  /* 0x0000001958197209 */ /* 0x000fe40007800000 */
[----:B------:R-:W-:Y:S02]  /*1680*/  FSEL R42, R42, -INF , !P0 ;  /* 0xff8000002a2a7808 */ /* 0x000fe40004000000 */
[----:B------:R-:W-:Y:S01]  /*1690*/  FMNMX R25, R92, R25, !PT ;  /* 0x000000195c197209 */ /* 0x000fe20007800000 */
[----:B------:R-:W-:-:S03]  /*16a0*/  FMUL R51, R24, UR25 ;  /* 0x0000001918337c20 */ /* 0x000fc60008400000 */
[----:B------:R-:W-:Y:S01]  /*16b0*/  FMNMX R25, R42, R25, !PT ;  /* 0x000000192a197209 */ /* 0x000fe20007800000 */
[----:B------:R-:W-:Y:S01]  /*16c0*/  FMUL R24, R26, UR25 ;  /* 0x000000191a187c20 */ /* 0x000fe20008400000 */
[----:B------:R-:W-:Y:S02]  /*16d0*/  FSEL R94, R94, -INF , !P5 ;  /* 0xff8000005e5e7808 */ /* 0x000fe40006800000 */
[----:B------:R-:W-:Y:S01]  /*16e0*/  ISETP.GT.U32.AND P5, PT, R85, R12, PT ;  /* 0x0000000c5500720c */ /* 0x000fe20003fa4070 */
[----:B------:R-:W1:Y:S03]  /*16f0*/  SHFL.BFLY PT, R26, R25, 0x2, 0x1f ;  /* 0x0c401f00191a7f89 */ /* 0x000e6600000e0000 */
[----:B------:R-:W-:-:S04]  /*1700*/  ISETP.GT.U32.AND.EX P5, PT, R89, RZ, PT, P5 ;  /* 0x000000ff5900720c */ /* 0x000fc80003fa4150 */
[----:B------:R-:W-:Y:S02]  /*1710*/  FSEL R46, R46, -INF , !P5 ;  /* 0xff8000002e2e7808 */ /* 0x000fe40006800000 */
[----:B------:R-:W-:-:S04]  /*1720*/  ISETP.GT.U32.AND P5, PT, R85, R20, PT ;  /* 0x000000145500720c */ /* 0x000fc80003fa4070 */
[----:B------:R-:W-:-:S04]  /*1730*/  ISETP.GT.U32.AND.EX P5, PT, R89, RZ, PT, P5 ;  /* 0x000000ff5900720c */ /* 0x000fc80003fa4150 */
[----:B------:R-:W-:Y:S02]  /*1740*/  FSEL R51, R51, -INF , !P5 ;  /* 0xff80000033337808 */ /* 0x000fe40006800000 */
[----:B------:R-:W-:Y:S01]  /*1750*/  ISETP.GE.U32.AND P5, PT, R85, R20, PT ;  /* 0x000000145500720c */ /* 0x000fe20003fa6070 */
[----:B------:R-:W-:-:S03]  /*1760*/  FMUL R53, R37, UR25 ;  /* 0x0000001925357c20 */ /* 0x000fc60008400000 */
[----:B------:R-:W-:Y:S02]  /*1770*/  ISETP.GE.U32.AND.EX P5, PT, R89, RZ, PT, P5 ;  /* 0x000000ff5900720c */ /* 0x000fe40003fa6150 */
[----:B-1----:R-:W-:Y:S02]  /*1780*/  FMNMX R37, R25, R26, !PT ;  /* 0x0000001a19257209 */ /* 0x002fe40007800000 */
[----:B------:R-:W-:Y:S02]  /*1790*/  FMNMX R25, R46, R87, !PT ;  /* 0x000000572e197209 */ /* 0x000fe40007800000 */
[----:B------:R-:W-:Y:S02]  /*17a0*/  FSEL R54, R54, -INF , !P5 ;  /* 0xff80000036367808 */ /* 0x000fe40006800000 */
[----:B------:R-:W-:Y:S02]  /*17b0*/  ISETP.GT.U32.AND P5, PT, R85, R21, PT ;  /* 0x000000155500720c */ /* 0x000fe40003fa4070 */
[----:B------:R-:W-:Y:S01]  /*17c0*/  FMNMX R25, R94, R25, !PT ;  /* 0x000000195e197209 */ /* 0x000fe20007800000 */
[----:B------:R-:W1:Y:S01]  /*17d0*/  SHFL.BFLY PT, R98, R37, 0x1, 0x1f ;  /* 0x0c201f0025627f89 */ /* 0x000e6200000e0000 */
[----:B------:R-:W-:-:S02]  /*17e0*/  ISETP.GT.U32.AND.EX P5, PT, R89, RZ, PT, P5 ;  /* 0x000000ff5900720c */ /* 0x000fc40003fa4150 */
[----:B------:R-:W-:Y:S02]  /*17f0*/  FMNMX R25, R82, R25, !PT ;  /* 0x0000001952197209 */ /* 0x000fe40007800000 */
[----:B------:R-:W-:Y:S02]  /*1800*/  FSEL R24, R24, -INF , !P5 ;  /* 0xff80000018187808 */ /* 0x000fe40006800000 */
[----:B------:R-:W-:Y:S02]  /*1810*/  ISETP.GT.U32.AND P5, PT, R41, R12, PT ;  /* 0x0000000c2900720c */ /* 0x000fe40003fa4070 */
[----:B------:R-:W-:Y:S02]  /*1820*/  FMNMX R25, R48, R25, !PT ;  /* 0x0000001930197209 */ /* 0x000fe40007800000 */
[----:B------:R-:W-:Y:S02]  /*1830*/  ISETP.GT.U32.AND.EX P5, PT, R93, RZ, PT, P5 ;  /* 0x000000ff5d00720c */ /* 0x000fe40003fa4150 */
[----:B------:R-:W-:-:S02]  /*1840*/  FMNMX R25, R50, R25, !PT ;  /* 0x0000001932197209 */ /* 0x000fc40007800000 */
[----:B------:R-:W-:Y:S02]  /*1850*/  FSEL R96, R96, -INF , !P5 ;  /* 0xff80000060607808 */ /* 0x000fe40006800000 */
[----:B------:R-:W-:Y:S02]  /*1860*/  FMNMX R25, R52, R25, !PT ;  /* 0x0000001934197209 */ /* 0x000fe40007800000 */
[----:B------:R-:W-:Y:S02]  /*1870*/  ISETP.GT.U32.AND P5, PT, R41, R20, PT ;  /* 0x000000142900720c */ /* 0x000fe40003fa4070 */
[----:B------:R-:W-:Y:S02]  /*1880*/  FMNMX R26, R96, R25, !PT ;  /* 0x00000019601a7209 */ /* 0x000fe40007800000 */
[----:B------:R-:W-:-:S03]  /*1890*/  ISETP.GT.U32.AND.EX P5, PT, R93, RZ, PT, P5 ;  /* 0x000000ff5d00720c */ /* 0x000fc60003fa4150 */
[----:B------:R-:W4:Y:S01]  /*18a0*/  SHFL.BFLY PT, R43, R26, 0x2, 0x1f ;  /* 0x0c401f001a2b7f89 */ /* 0x000f2200000e0000 */
[----:B------:R-:W-:Y:S02]  /*18b0*/  FSEL R53, R53, -INF , !P5 ;  /* 0xff80000035357808 */ /* 0x000fe40006800000 */
[----:B------:R-:W-:Y:S02]  /*18c0*/  ISETP.GT.U32.AND P5, PT, R41, R21, PT ;  /* 0x000000152900720c */ /* 0x000fe40003fa4070 */
[----:B-1----:R-:W-:-:S04]  /*18d0*/  FMNMX R41, R37, R98, !PT ;  /* 0x0000006225297209 */ /* 0x002fc80007800000 */
[----:B------:R-:W-:-:S05]  /*18e0*/  FMNMX R41, R41, R80, !PT ;  /* 0x0000005029297209 */ /* 0x000fca0007800000 */
[--C-:B------:R-:W-:Y:S01]  /*18f0*/  FADD R33, R33, -R41.reuse ;  /* 0x8000002921217221 */ /* 0x100fe20000000000 */
[--C-:B------:R-:W-:Y:S01]  /*1900*/  FADD R37, R90, -R41.reuse ;  /* 0x800000295a257221 */ /* 0x100fe20000000000 */
[----:B------:R-:W-:Y:S02]  /*1910*/  FADD R40, R40, -R41 ;  /* 0x8000002928287221 */ /* 0x000fe40000000000 */
[----:B------:R-:W-:Y:S01]  /*1920*/  FMUL R90, R33, 1.4426950216293334961 ;  /* 0x3fb8aa3b215a7820 */ /* 0x000fe20000400000 */
[----:B------:R-:W-:Y:S01]  /*1930*/  FMNMX R33, R51, R54, !PT ;  /* 0x0000003633217209 */ /* 0x000fe20007800000 */
[----:B------:R-:W-:-:S03]  /*1940*/  FMUL R25, R40, 1.4426950216293334961 ;  /* 0x3fb8aa3b28197820 */ /* 0x000fc60000400000 */
[----:B------:R-:W-:Y:S02]  /*1950*/  FMNMX R40, R28, R33, !PT ;  /* 0x000000211c287209 */ /* 0x000fe40007800000 */
[----:B----4-:R-:W-:Y:S02]  /*1960*/  FMNMX R43, R26, R43, !PT ;  /* 0x0000002b1a2b7209 */ /* 0x010fe40007800000 */
[----:B------:R-:W-:-:S03]  /*1970*/  FMNMX R40, R29, R40, !PT ;  /* 0x000000281d287209 */ /* 0x000fc60007800000 */
[----:B------:R-:W1:Y:S01]  /*1980*/  SHFL.BFLY PT, R98, R43, 0x1, 0x1f ;  /* 0x0c201f002b627f89 */ /* 0x000e6200000e0000 */
[----:B------:R-:W-:Y:S01]  /*1990*/  FMNMX R40, R47, R40, !PT ;  /* 0x000000282f287209 */ /* 0x000fe20007800000 */
[----:B------:R-:W-:-:S03]  /*19a0*/  FADD R84, R84, -R41 ;  /* 0x8000002954547221 */ /* 0x000fc60000000000 */
[----:B------:R-:W-:Y:S01]  /*19b0*/  FMNMX R33, R49, R40, !PT ;  /* 0x0000002831217209 */ /* 0x000fe20007800000 */
[----:B------:R-:W-:Y:S01]  /*19c0*/  FADD R86, R86, -R41 ;  /* 0x8000002956567221 */ /* 0x000fe20000000000 */
[----:B------:R-:W-:Y:S02]  /*19d0*/  FMUL R26, R37, 1.4426950216293334961 ;  /* 0x3fb8aa3b251a7820 */ /* 0x000fe40000400000 */
[----:B------:R-:W-:Y:S01]  /*19e0*/  FMNMX R40, R36, R33, !PT ;  /* 0x0000002124287209 */ /* 0x000fe20007800000 */
[----:B------:R-:W-:Y:S01]  /*19f0*/  FMUL R37, R84, 1.4426950216293334961 ;  /* 0x3fb8aa3b54257820 */ /* 0x000fe20000400000 */
[----:B------:R-:W-:Y:S02]  /*1a00*/  FMUL R84, R86, 1.4426950216293334961 ;  /* 0x3fb8aa3b56547820 */ /* 0x000fe40000400000 */
[----:B------:R-:W-:-:S05]  /*1a10*/  FMNMX R86, R53, R40, !PT ;  /* 0x0000002835567209 */ /* 0x000fca0007800000 */
[----:B------:R-:W4:Y:S01]  /*1a20*/  SHFL.BFLY PT, R55, R86, 0x2, 0x1f ;  /* 0x0c401f0056377f89 */ /* 0x000f2200000e0000 */
[----:B------:R-:W-:Y:S01]  /*1a30*/  FADD R88, R88, -R41 ;  /* 0x8000002958587221 */ /* 0x000fe20000000000 */
[----:B------:R-:W-:Y:S01]  /*1a40*/  FADD R80, -R41, R80 ;  /* 0x0000005029507221 */ /* 0x000fe20000000100 */
[----:B-1----:R-:W-:Y:S02]  /*1a50*/  FMNMX R43, R43, R98, !PT ;  /* 0x000000622b2b7209 */ /* 0x002fe40007800000 */
[----:B------:R-:W-:Y:S02]  /*1a60*/  FMUL R40, R88, 1.4426950216293334961 ;  /* 0x3fb8aa3b58287820 */ /* 0x000fe40000400000 */
[----:B------:R-:W-:Y:S01]  /*1a70*/  FMNMX R43, R43, R74, !PT ;  /* 0x0000004a2b2b7209 */ /* 0x000fe20007800000 */
[----:B------:R-:W-:Y:S01]  /*1a80*/  FMUL R88, R80, 1.4426950216293334961 ;  /* 0x3fb8aa3b50587820 */ /* 0x000fe20000400000 */
[----:B------:R-:W-:-:S03]  /*1a90*/  ISETP.GE.U32.AND P0, PT, R85, R21, PT ;  /* 0x000000155500720c */ /* 0x000fc60003f06070 */
[----:B------:R-:W-:Y:S01]  /*1aa0*/  FADD R80, R46, -R43 ;  /* 0x8000002b2e507221 */ /* 0x000fe20000000000 */
[----:B------:R-:W-:-:S03]  /*1ab0*/  ISETP.GE.U32.AND.EX P0, PT, R89, RZ, PT, P0 ;  /* 0x000000ff5900720c */ /* 0x000fc60003f06100 */
[----:B------:R-:W-:Y:S01]  /*1ac0*/  FMUL R89, R80, 1.4426950216293334961 ;  /* 0x3fb8aa3b50597820 */ /* 0x000fe20000400000 */
[----:B------:R-:W-:Y:S01]  /*1ad0*/  FMUL R80, R30, UR25 ;  /* 0x000000191e507c20 */ /* 0x000fe20008400000 */
[----:B------:R-:W-:Y:S02]  /*1ae0*/  ISETP.GT.U32.AND.EX P6, PT, R91, RZ, PT, P6 ;  /* 0x000000ff5b00720c */ /* 0x000fe40003fc4160 */
[----:B------:R-:W-:Y:S01]  /*1af0*/  FSEL R27, R27, -INF , !P0 ;  /* 0xff8000001b1b7808 */ /* 0x000fe20004000000 */
[----:B------:R1:W-:Y:S01]  /*1b00*/  MUFU.EX2 R33, R84 ;  /* 0x0000005400217308 */ /* 0x0003e20000000800 */
[----:B----4-:R-:W-:Y:S01]  /*1b10*/  FMNMX R86, R86, R55, !PT ;  /* 0x0000003756567209 */ /* 0x010fe20007800000 */
[----:B------:R-:W-:Y:S01]  /*1b20*/  FADD R87, R87, -R43 ;  /* 0x8000002b57577221 */ /* 0x000fe20000000000 */
[----:B------:R-:W-:Y:S01]  /*1b30*/  FMUL R85, R34, UR25 ;  /* 0x0000001922557c20 */ /* 0x000fe20008400000 */
[----:B------:R-:W-:-:S04]  /*1b40*/  FSEL R34, R80, -INF , !P6 ;  /* 0xff80000050227808 */ /* 0x000fc80007000000 */
[----:B------:R4:W-:Y:S01]  /*1b50*/  MUFU.EX2 R55, R89 ;  /* 0x0000005900377308 */ /* 0x0009e20000000800 */
[----:B-1----:R-:W-:Y:S01]  /*1b60*/  FMUL R84, R31, UR25 ;  /* 0x000000191f547c20 */ /* 0x002fe20008400000 */
[----:B------:R-:W-:Y:S01]  /*1b70*/  FMUL R30, R87, 1.4426950216293334961 ;  /* 0x3fb8aa3b571e7820 */ /* 0x000fe20000400000 */
[----:B------:R-:W-:Y:S01]  /*1b80*/  FADD R92, R92, -R41 ;  /* 0x800000295c5c7221 */ /* 0x000fe20000000000 */
[----:B------:R-:W-:-:S04]  /*1b90*/  FMUL R87, R35, UR25 ;  /* 0x0000001923577c20 */ /* 0x000fc80008400000 */
[----:B------:R1:W-:Y:S01]  /*1ba0*/  MUFU.EX2 R46, R88 ;  /* 0x00000058002e7308 */ /* 0x0003e20000000800 */
[----:B----4-:R-:W-:Y:S02]  /*1bb0*/  FMNMX R89, R24, R27, !PT ;  /* 0x0000001b18597209 */ /* 0x010fe40007800000 */
[----:B------:R-:W-:Y:S01]  /*1bc0*/  FSEL R35, R84, -INF , !P3 ;  /* 0xff80000054237808 */ /* 0x000fe20005800000 */
[----:B------:R-:W-:Y:S01]  /*1bd0*/  FMUL R92, R92, 1.4426950216293334961 ;  /* 0x3fb8aa3b5c5c7820 */ /* 0x000fe20000400000 */
[----:B-1----:R-:W-:Y:S01]  /*1be0*/  FMUL R88, R38, UR25 ;  /* 0x0000001926587c20 */ /* 0x002fe20008400000 */
[----:B------:R-:W-:Y:S01]  /*1bf0*/  FADD R38, R82, -R43 ;  /* 0x8000002b52267221 */ /* 0x000fe20000000000 */
[----:B------:R-:W-:Y:S02]  /*1c00*/  FMNMX R82, R34, R89, !PT ;  /* 0x0000005922527209 */ /* 0x000fe40007800000 */
[----:B------:R-:W-:Y:S02]  /*1c10*/  FSEL R80, R85, -INF , !P2 ;  /* 0xff80000055507808 */ /* 0x000fe40005000000 */
[----:B------:R-:W-:Y:S01]  /*1c20*/  FMNMX R85, R35, R82, !PT ;  /* 0x0000005223557209 */ /* 0x000fe20007800000 */
[----:B0-----:R-:W-:Y:S01]  /*1c30*/  FADD R45, R42, -R41 ;  /* 0x800000292a2d7221 */ /* 0x001fe20000000000 */
[----:B------:R-:W-:Y:S01]  /*1c40*/  FMUL R84, R39, UR25 ;  /* 0x0000001927547c20 */ /* 0x000fe20008400000 */
[----:B------:R0:W-:Y:S01]  /*1c50*/  MUFU.EX2 R42, R92 ;  /* 0x0000005c002a7308 */ /* 0x0001e20000000800 */
[----:B------:R-:W-:-:S02]  /*1c60*/  FSEL R39, R87, -INF , !P1 ;  /* 0xff80000057277808 */ /* 0x000fc40004800000 */
[----:B------:R-:W-:Y:S02]  /*1c70*/  ISETP.GT.U32.AND.EX P5, PT, R93, RZ, PT, P5 ;  /* 0x000000ff5d00720c */ /* 0x000fe40003fa4150 */
[----:B------:R-:W-:Y:S02]  /*1c80*/  FSEL R82, R88, -INF , !P4 ;  /* 0xff80000058527808 */ /* 0x000fe40006000000 */
[----:B0-----:R-:W-:Y:S01]  /*1c90*/  FMNMX R92, R80, R85, !PT ;  /* 0x00000055505c7209 */ /* 0x001fe20007800000 */
[----:B------:R-:W0:Y:S03]  /*1ca0*/  SHFL.BFLY PT, R89, R86, 0x1, 0x1f ;  /* 0x0c201f0056597f89 */ /* 0x000e2600000e0000 */
[----:B------:R-:W-:Y:S02]  /*1cb0*/  FMNMX R85, R39, R92, !PT ;  /* 0x0000005c27557209 */ /* 0x000fe40007800000 */
[----:B------:R-:W-:-:S02]  /*1cc0*/  FSEL R84, R84, -INF , !P5 ;  /* 0xff80000054547808 */ /* 0x000fc40006800000 */
[----:B------:R-:W-:-:S04]  /*1cd0*/  FMNMX R87, R82, R85, !PT ;  /* 0x0000005552577209 */ /* 0x000fc80007800000 */
[----:B------:R-:W-:-:S05]  /*1ce0*/  FMNMX R88, R84, R87, !PT ;  /* 0x0000005754587209 */ /* 0x000fca0007800000 */
[----:B------:R-:W1:Y:S01]  /*1cf0*/  SHFL.BFLY PT, R91, R88, 0x2, 0x1f ;  /* 0x0c401f00585b7f89 */ /* 0x000e6200000e0000 */
[----:B------:R-:W-:-:S04]  /*1d00*/  FADD R50, R50, -R43 ;  /* 0x8000002b32327221 */ /* 0x000fc80000000000 */
[----:B------:R-:W-:Y:S01]  /*1d10*/  FMUL R92, R50, 1.4426950216293334961 ;  /* 0x3fb8aa3b325c7820 */ /* 0x000fe20000400000 */
[----:B0-----:R-:W-:-:S04]  /*1d20*/  FMNMX R89, R86, R89, !PT ;  /* 0x0000005956597209 */ /* 0x001fc80007800000 */
[----:B------:R-:W-:-:S05]  /*1d30*/  FMNMX R50, R89, R10, !PT ;  /* 0x0000000a59327209 */ /* 0x000fca0007800000 */
[----:B------:R-:W-:Y:S01]  /*1d40*/  FADD R28, R28, -R50 ;  /* 0x800000321c1c7221 */ /* 0x000fe20000000000 */
[----:B-1----:R-:W-:-:S03]  /*1d50*/  FMNMX R91, R88, R91, !PT ;  /* 0x0000005b585b7209 */ /* 0x002fc60007800000 */
[----:B------:R-:W-:Y:S02]  /*1d60*/  FMUL R88, R28, 1.4426950216293334961 ;  /* 0x3fb8aa3b1c587820 */ /* 0x000fe40000400000 */
[----:B------:R-:W0:Y:S01]  /*1d70*/  SHFL.BFLY PT, R28, R91, 0x1, 0x1f ;  /* 0x0c201f005b1c7f89 */ /* 0x000e2200000e0000 */
[----:B------:R-:W-:Y:S01]  /*1d80*/  FADD R94, R94, -R43 ;  /* 0x8000002b5e5e7221 */ /* 0x000fe20000000000 */
[----:B------:R-:W1:Y:S03]  /*1d90*/  MUFU.EX2 R30, R30 ;  /* 0x0000001e001e7308 */ /* 0x000e660000000800 */
[----:B------:R-:W-:Y:S01]  /*1da0*/  FMUL R31, R94, 1.4426950216293334961 ;  /* 0x3fb8aa3b5e1f7820 */ /* 0x000fe20000400000 */
[----:B------:R-:W-:Y:S01]  /*1db0*/  FADD R74, -R43, R74 ;  /* 0x0000004a2b4a7221 */ /* 0x000fe20000000100 */
[----:B------:R-:W-:Y:S01]  /*1dc0*/  FMUL R38, R38, 1.4426950216293334961 ;  /* 0x3fb8aa3b26267820 */ /* 0x000fe20000400000 */
[----:B------:R-:W-:-:S02]  /*1dd0*/  FADD R53, R53, -R50 ;  /* 0x8000003235357221 */ /* 0x000fc40000000000 */
[----:B------:R4:W-:Y:S01]  /*1de0*/  MUFU.EX2 R85, R92 ;  /* 0x0000005c00557308 */ /* 0x0009e20000000800 */
[----:B--2---:R1:W-:Y:S07]  /*1df0*/  STS.U16 [R73+UR13+0x2000], R32 ;  /* 0x0020002049007988 */ /* 0x0043ee000800040d */
[----:B------:R-:W2:Y:S01]  /*1e00*/  MUFU.EX2 R31, R31 ;  /* 0x0000001f001f7308 */ /* 0x000ea20000000800 */
[----:B----4-:R-:W-:Y:S01]  /*1e10*/  FMUL R92, R74, 1.4426950216293334961 ;  /* 0x3fb8aa3b4a5c7820 */ /* 0x010fe20000400000 */
[----:B------:R-:W-:Y:S01]  /*1e20*/  FADD R74, R51, -R50 ;  /* 0x80000032334a7221 */ /* 0x000fe20000000000 */
[----:B0-----:R-:W-:Y:S01]  /*1e30*/  FMNMX R28, R91, R28, !PT ;  /* 0x0000001c5b1c7209 */ /* 0x001fe20007800000 */
[----:B------:R-:W-:-:S04]  /*1e40*/  FMUL R91, R53, 1.4426950216293334961 ;  /* 0x3fb8aa3b355b7820 */ /* 0x000fc80000400000 */
[----:B------:R-:W0:Y:S01]  /*1e50*/  MUFU.EX2 R38, R38 ;  /* 0x0000002600267308 */ /* 0x000e220000000800 */
[----:B------:R-:W-:Y:S01]  /*1e60*/  FMNMX R53, R28, R75, !PT ;  /* 0x0000004b1c357209 */ /* 0x000fe20007800000 */
[----:B------:R-:W-:Y:S01]  /*1e70*/  FMUL R86, R74, 1.4426950216293334961 ;  /* 0x3fb8aa3b4a567820 */ /* 0x000fe20000400000 */
[--C-:B------:R-:W-:Y:S01]  /*1e80*/  FADD R74, R54, -R50.reuse ;  /* 0x80000032364a7221 */ /* 0x100fe20000000000 */
[----:B---3--:R3:W-:Y:S02]  /*1e90*/  STS.U16 [R73+UR13+0x2200], R44 ;  /* 0x0022002c49007988 */ /* 0x0087e4000800040d */
[--C-:B------:R-:W-:Y:S02]  /*1ea0*/  FADD R27, R27, -R53.reuse ;  /* 0x800000351b1b7221 */ /* 0x100fe40000000000 */
[----:B------:R-:W-:Y:S01]  /*1eb0*/  MUFU.EX2 R25, R25 ;  /* 0x0000001900197308 */ /* 0x000fe20000000800 */
[----:B------:R4:W-:Y:S06]  /*1ec0*/  MEMBAR.ALL.CTA ;  /* 0x0000000000007992 */ /* 0x0009ec0000008000 */
[----:B----4-:R-:W4:Y:S01]  /*1ed0*/  FENCE.VIEW.ASYNC.S ;  /* 0x00000000000073c6 */ /* 0x010f220000000000 */
[----:B------:R-:W-:Y:S01]  /*1ee0*/  FMUL R89, R74, 1.4426950216293334961 ;  /* 0x3fb8aa3b4a597820 */ /* 0x000fe20000400000 */
[----:B------:R-:W-:Y:S01]  /*1ef0*/  FADD R74, R29, -R50 ;  /* 0x800000321d4a7221 */ /* 0x000fe20000000000 */
[----:B------:R-:W-:Y:S01]  /*1f00*/  FMUL R27, R27, 1.4426950216293334961 ;  /* 0x3fb8aa3b1b1b7820 */ /* 0x000fe20000400000 */
[----:B------:R-:W5:Y:S01]  /*1f10*/  MUFU.EX2 R90, R90 ;  /* 0x0000005a005a7308 */ /* 0x000f620000000800 */
[----:B-1----:R-:W-:Y:S01]  /*1f20*/  FADD R32, R55, R30 ;  /* 0x0000001e37207221 */ /* 0x002fe20000000000 */
[----:B------:R-:W-:Y:S01]  /*1f30*/  FADD R36, R36, -R50 ;  /* 0x8000003224247221 */ /* 0x000fe20000000000 */
[----:B------:R-:W-:-:S05]  /*1f40*/  FADD R24, R24, -R53 ;  /* 0x8000003518187221 */ /* 0x000fca0000000000 */
[----:B------:R1:W-:Y:S01]  /*1f50*/  MUFU.EX2 R29, R88 ;  /* 0x00000058001d7308 */ /* 0x0003e20000000800 */
[----:B------:R-:W-:Y:S01]  /*1f60*/  FADD R49, R49, -R50 ;  /* 0x8000003231317221 */ /* 0x000fe20000000000 */
[----:B------:R-:W-:Y:S01]  /*1f70*/  FMUL R36, R36, 1.4426950216293334961 ;  /* 0x3fb8aa3b24247820 */ /* 0x000fe20000400000 */
[----:B------:R-:W-:Y:S01]  /*1f80*/  FADD R34, R34, -R53 ;  /* 0x8000003522227221 */ /* 0x000fe20000000000 */
[----:B-1----:R-:W-:-:S04]  /*1f90*/  FADD R88, -R50, R10 ;  /* 0x0000000a32587221 */ /* 0x002fc80000000100 */
[----:B------:R-:W-:Y:S01]  /*1fa0*/  MUFU.EX2 R10, R91 ;  /* 0x0000005b000a7308 */ /* 0x000fe20000000800 */
[----:B------:R-:W-:-:S07]  /*1fb0*/  FMUL R28, R24, 1.4426950216293334961 ;  /* 0x3fb8aa3b181c7820 */ /* 0x000fce0000400000 */
[----:B------:R2:W-:Y:S01]  /*1fc0*/  MUFU.EX2 R91, R27 ;  /* 0x0000001b005b7308 */ /* 0x0005e20000000800 */
[----:B------:R-:W-:Y:S01]  /*1fd0*/  FMUL R34, R34, 1.4426950216293334961 ;  /* 0x3fb8aa3b22227820 */ /* 0x000fe20000400000 */
[----:B------:R-:W-:-:S06]  /*1fe0*/  FADD R35, R35, -R53 ;  /* 0x8000003523237221 */ /* 0x000fcc0000000000 */
[----:B------:R-:W1:Y:S01]  /*1ff0*/  MUFU.EX2 R26, R26 ;  /* 0x0000001a001a7308 */ /* 0x000e620000000800 */
[----:B--2---:R-:W-:-:S04]  /*2000*/  FADD R27, R31, R32 ;  /* 0x000000201f1b7221 */ /* 0x004fc80000000000 */
[C---:B0-----:R-:W-:Y:S01]  /*2010*/  FADD R95, R38.reuse, R27 ;  /* 0x0000001b265f7221 */ /* 0x041fe20000000000 */
[----:B------:R-:W-:Y:S02]  /*2020*/  F2FP.BF16.F32.PACK_AB R27, R38, R31 ;  /* 0x0000001f261b723e */ /* 0x000fe400000010ff */
[----:B------:R0:W-:Y:S01]  /*2030*/  MUFU.EX2 R51, R92 ;  /* 0x0000005c00337308 */ /* 0x0001e20000000800 */
[----:B------:R-:W-:Y:S01]  /*2040*/  FADD R31, -R53, R75 ;  /* 0x0000004b351f7221 */ /* 0x000fe20000000100 */
[--C-:B------:R-:W-:Y:S01]  /*2050*/  FADD R48, R48, -R43.reuse ;  /* 0x8000002b30307221 */ /* 0x100fe20000000000 */
[--C-:B------:R-:W-:Y:S01]  /*2060*/  FADD R52, R52, -R43.reuse ;  /* 0x8000002b34347221 */ /* 0x100fe20000000000 */
[----:B------:R-:W-:Y:S01]  /*2070*/  FADD R96, R96, -R43 ;  /* 0x8000002b60607221 */ /* 0x000fe20000000000 */
[----:B------:R-:W-:Y:S01]  /*2080*/  FADD R47, R47, -R50 ;  /* 0x800000322f2f7221 */ /* 0x000fe20000000000 */
[----:B-----5:R-:W-:Y:S01]  /*2090*/  FADD R93, R25, R90 ;  /* 0x0000005a195d7221 */ /* 0x020fe20000000000 */
[----:B0-----:R-:W-:Y:S01]  /*20a0*/  FMUL R92, R74, 1.4426950216293334961 ;  /* 0x3fb8aa3b4a5c7820 */ /* 0x001fe20000400000 */
[----:B------:R-:W-:Y:S01]  /*20b0*/  FMUL R74, R49, 1.4426950216293334961 ;  /* 0x3fb8aa3b314a7820 */ /* 0x000fe20000400000 */
[----:B------:R-:W-:Y:S01]  /*20c0*/  F2FP.BF16.F32.PACK_AB R24, R90, R25 ;  /* 0x000000195a18723e */ /* 0x000fe200000010ff */
[----:B------:R-:W-:Y:S01]  /*20d0*/  MUFU.EX2 R49, R36 ;  /* 0x0000002400317308 */ /* 0x000fe20000000800 */
[--C-:B------:R-:W-:Y:S01]  /*20e0*/  FADD R80, R80, -R53.reuse ;  /* 0x8000003550507221 */ /* 0x100fe20000000000 */
[--C-:B------:R-:W-:Y:S01]  /*20f0*/  FADD R82, R82, -R53.reuse ;  /* 0x8000003552527221 */ /* 0x100fe20000000000 */
[----:B------:R-:W-:Y:S01]  /*2100*/  F2FP.BF16.F32.PACK_AB R25, R30, R55 ;  /* 0x000000371e19723e */ /* 0x000fe200000010ff */
[----:B------:R-:W-:Y:S01]  /*2110*/  FMUL R88, R88, 1.4426950216293334961 ;  /* 0x3fb8aa3b58587820 */ /* 0x000fe20000400000 */
[----:B------:R-:W-:Y:S01]  /*2120*/  FMUL R35, R35, 1.4426950216293334961 ;  /* 0x3fb8aa3b23237820 */ /* 0x000fe20000400000 */
[----:B------:R-:W-:-:S02]  /*2130*/  FADD R39, R39, -R53 ;  /* 0x8000003527277221 */ /* 0x000fc40000000000 */
[----:B------:R1:W0:Y:S01]  /*2140*/  MUFU.EX2 R36, R28 ;  /* 0x0000001c00247308 */ /* 0x0002220000000800 */
[----:B------:R-:W-:Y:S01]  /*2150*/  FMUL R55, R31, 1.4426950216293334961 ;  /* 0x3fb8aa3b1f377820 */ /* 0x000fe20000400000 */
[----:B------:R-:W-:Y:S01]  /*2160*/  FADD R84, R84, -R53 ;  /* 0x8000003554547221 */ /* 0x000fe20000000000 */
[----:B------:R-:W-:Y:S01]  /*2170*/  FMUL R45, R45, 1.4426950216293334961 ;  /* 0x3fb8aa3b2d2d7820 */ /* 0x000fe20000400000 */
[----:B------:R-:W-:Y:S01]  /*2180*/  FMUL R48, R48, 1.4426950216293334961 ;  /* 0x3fb8aa3b30307820 */ /* 0x000fe20000400000 */
[----:B------:R-:W-:-:S03]  /*2190*/  FMUL R52, R52, 1.4426950216293334961 ;  /* 0x3fb8aa3b34347820 */ /* 0x000fc60000400000 */
[----:B------:R-:W-:Y:S01]  /*21a0*/  MUFU.EX2 R54, R86 ;  /* 0x0000005600367308 */ /* 0x000fe20000000800 */
[----:B------:R-:W-:Y:S01]  /*21b0*/  FMUL R87, R96, 1.4426950216293334961 ;  /* 0x3fb8aa3b60577820 */ /* 0x000fe20000400000 */
[----:B------:R-:W-:Y:S01]  /*21c0*/  FMUL R47, R47, 1.4426950216293334961 ;  /* 0x3fb8aa3b2f2f7820 */ /* 0x000fe20000400000 */
[----:B------:R-:W-:Y:S01]  /*21d0*/  FMUL R80, R80, 1.4426950216293334961 ;  /* 0x3fb8aa3b50507820 */ /* 0x000fe20000400000 */
[----:B------:R-:W-:-:S04]  /*21e0*/  FMUL R82, R82, 1.4426950216293334961 ;  /* 0x3fb8aa3b52527820 */ /* 0x000fc80000400000 */
[----:B------:R-:W2:Y:S01]  /*21f0*/  MUFU.EX2 R89, R89 ;  /* 0x0000005900597308 */ /* 0x000ea20000000800 */
[----:B------:R-:W-:Y:S01]  /*2200*/  FMUL R39, R39, 1.4426950216293334961 ;  /* 0x3fb8aa3b27277820 */ /* 0x000fe20000400000 */
[----:B------:R-:W-:Y:S01]  /*2210*/  FMUL R84, R84, 1.4426950216293334961 ;  /* 0x3fb8aa3b54547820 */ /* 0x000fe20000400000 */
[----:B-1----:R-:W-:-:S05]  /*2220*/  FADD R28, R26, R93 ;  /* 0x0000005d1a1c7221 */ /* 0x002fca0000000000 */
[----:B------:R-:W3:Y:S08]  /*2230*/  MUFU.EX2 R37, R37 ;  /* 0x0000002500257308 */ /* 0x000ef00000000800 */
[----:B------:R-:W1:Y:S08]  /*2240*/  MUFU.EX2 R34, R34 ;  /* 0x0000002200227308 */ /* 0x000e700000000800 */
[----:B------:R-:W5:Y:S08]  /*2250*/  MUFU.EX2 R86, R92 ;  /* 0x0000005c00567308 */ /* 0x000f700000000800 */
[----:B------:R-:W-:Y:S08]  /*2260*/  MUFU.EX2 R88, R88 ;  /* 0x0000005800587308 */ /* 0x000ff00000000800 */
[----:B------:R-:W4:Y:S08]  /*2270*/  MUFU.EX2 R35, R35 ;  /* 0x0000002300237308 */ /* 0x000f300000000800 */
[----:B------:R-:W4:Y:S08]  /*2280*/  MUFU.EX2 R55, R55 ;  /* 0x0000003700377308 */ /* 0x000f300000000800 */
[----:B------:R-:W4:Y:S01]  /*2290*/  MUFU.EX2 R40, R40 ;  /* 0x0000002800287308 */ /* 0x000f220000000800 */
[----:B0-----:R-:W-:-:S07]  /*22a0*/  FADD R31, R36, R91 ;  /* 0x0000005b241f7221 */ /* 0x001fce0000000000 */
[----:B------:R-:W-:Y:S08]  /*22b0*/  MUFU.EX2 R45, R45 ;  /* 0x0000002d002d7308 */ /* 0x000ff00000000800 */
[----:B------:R-:W0:Y:S08]  /*22c0*/  MUFU.EX2 R48, R48 ;  /* 0x0000003000307308 */ /* 0x000e300000000800 */
[----:B------:R-:W-:Y:S08]  /*22d0*/  MUFU.EX2 R52, R52 ;  /* 0x0000003400347308 */ /* 0x000ff00000000800 */
[----:B------:R-:W0:Y:S08]  /*22e0*/  MUFU.EX2 R87, R87 ;  /* 0x0000005700577308 */ /* 0x000e300000000800 */
[----:B------:R-:W-:Y:S08]  /*22f0*/  MUFU.EX2 R47, R47 ;  /* 0x0000002f002f7308 */ /* 0x000ff00000000800 */
[----:B------:R-:W0:Y:S08]  /*2300*/  MUFU.EX2 R74, R74 ;  /* 0x0000004a004a7308 */ /* 0x000e300000000800 */
[----:B------:R-:W-:Y:S08]  /*2310*/  MUFU.EX2 R80, R80 ;  /* 0x0000005000507308 */ /* 0x000ff00000000800 */
[----:B------:R-:W0:Y:S08]  /*2320*/  MUFU.EX2 R93, R39 ;  /* 0x00000027005d7308 */ /* 0x000e300000000800 */
[----:B------:R-:W-:Y:S08]  /*2330*/  MUFU.EX2 R82, R82 ;  /* 0x0000005200527308 */ /* 0x000ff00000000800 */
[----:B------:R-:W0:Y:S01]  /*2340*/  MUFU.EX2 R75, R84 ;  /* 0x00000054004b7308 */ /* 0x000e220000000800 */
[----:B--2---:R-:W-:Y:S01]  /*2350*/  FADD R30, R54, R89 ;  /* 0x00000059361e7221 */ /* 0x004fe20000000000 */
[C---:B---3--:R-:W-:Y:S01]  /*2360*/  FADD R44, R37.reuse, R28 ;  /* 0x0000001c252c7221 */ /* 0x048fe20000000000 */
[----:B------:R-:W-:Y:S01]  /*2370*/  F2FP.BF16.F32.PACK_AB R26, R37, R26 ;  /* 0x0000001a251a723e */ /* 0x000fe200000010ff */
[----:B-1----:R-:W-:Y:S01]  /*2380*/  FADD R32, R34, R31 ;  /* 0x0000001f22207221 */ /* 0x002fe20000000000 */
[----:B------:R-:W-:Y:S01]  /*2390*/  FADD R37, R29, R30 ;  /* 0x0000001e1d257221 */ /* 0x000fe20000000000 */
[----:B-----5:R-:W-:Y:S01]  /*23a0*/  F2FP.BF16.F32.PACK_AB R30, R86, R29 ;  /* 0x0000001d561e723e */ /* 0x020fe200000010ff */
[----:B------:R-:W-:Y:S01]  /*23b0*/  FMUL R64, R64, R46 ;  /* 0x0000002e40407220 */ /* 0x000fe20000400000 */
[----:B------:R-:W-:Y:S01]  /*23c0*/  F2FP.BF16.F32.PACK_AB R29, R91, R36 ;  /* 0x000000245b1d723e */ /* 0x000fe200000010ff */
[----:B----4-:R-:W-:Y:S01]  /*23d0*/  FADD R91, R35, R32 ;  /* 0x00000020235b7221 */ /* 0x010fe20000000000 */
[----:B------:R-:W-:Y:S01]  /*23e0*/  F2FP.BF16.F32.PACK_AB R28, R89, R54 ;  /* 0x00000036591c723e */ /* 0x000fe200000010ff */
[-C--:B------:R-:W-:Y:S01]  /*23f0*/  FMUL R65, R65, R46.reuse ;  /* 0x0000002e41417220 */ /* 0x080fe20000400000 */
[-C--:B------:R-:W-:Y:S01]  /*2400*/  FMUL R68, R68, R46.reuse ;  /* 0x0000002e44447220 */ /* 0x080fe20000400000 */
[----:B------:R-:W-:Y:S01]  /*2410*/  FMUL R69, R69, R46 ;  /* 0x0000002e45457220 */ /* 0x000fe20000400000 */
[-C--:B------:R-:W-:Y:S01]  /*2420*/  FMUL R66, R66, R51.reuse ;  /* 0x0000003342427220 */ /* 0x080fe20000400000 */
        /* <DEDUP_REMOVED lines=11> */
[----:B------:R-:W-:Y:S01]  /*24e0*/  FADD R54, R86, R37 ;  /* 0x0000002556367221 */ /* 0x000fe20000000000 */
[----:B------:R-:W-:Y:S01]  /*24f0*/  F2FP.BF16.F32.PACK_AB R31, R35, R34 ;  /* 0x00000022231f723e */ /* 0x000fe200000010ff */
[----:B------:R-:W-:Y:S01]  /*2500*/  FADD R89, R33, R44 ;  /* 0x0000002c21597221 */ /* 0x000fe20000000000 */
[----:B------:R-:W-:-:S02]  /*2510*/  F2FP.BF16.F32.PACK_AB R32, R40, R33 ;  /* 0x000000212820723e */ /* 0x000fc400000010ff */
[----:B0-----:R-:W-:Y:S02]  /*2520*/  F2FP.BF16.F32.PACK_AB R33, R85, R48 ;  /* 0x000000305521723e */ /* 0x001fe400000010ff */
[----:B------:R-:W-:Y:S02]  /*2530*/  F2FP.BF16.F32.PACK_AB R34, R45, R42 ;  /* 0x0000002a2d22723e */ /* 0x000fe400000010ff */
[----:B------:R-:W-:Y:S02]  /*2540*/  F2FP.BF16.F32.PACK_AB R35, R87, R52 ;  /* 0x000000345723723e */ /* 0x000fe400000010ff */
[----:B------:R-:W-:Y:S02]  /*2550*/  F2FP.BF16.F32.PACK_AB R36, R74, R47 ;  /* 0x0000002f4a24723e */ /* 0x000fe400000010ff */
[----:B------:R-:W-:Y:S02]  /*2560*/  F2FP.BF16.F32.PACK_AB R37, R93, R80 ;  /* 0x000000505d25723e */ /* 0x000fe400000010ff */
[----:B------:R-:W-:-:S02]  /*2570*/  F2FP.BF16.F32.PACK_AB R38, R10, R49 ;  /* 0x000000310a26723e */ /* 0x000fc400000010ff */
[----:B------:R-:W-:Y:S01]  /*2580*/  F2FP.BF16.F32.PACK_AB R39, R75, R82 ;  /* 0x000000524b27723e */ /* 0x000fe200000010ff */
[----:B------:R-:W-:Y:S06]  /*2590*/  BAR.SYNC.DEFER_BLOCKING 0x0 ;  /* 0x0000000000007b1d */ /* 0x000fec0000010000 */
[----:B------:R-:W-:-:S06]  /*25a0*/  WARPGROUP.ARRIVE ;  /* 0x00000000000079c5 */ /* 0x000fcc0000000000 */
[----:B------:R-:W-:Y:S01]  /*25b0*/  HGMMA.64x16x16.F32.BF16 R64, R24, gdesc[UR20], R64 ;  /* 0x0020001418407df0 */ /* 0x000fe20008701840 */
[----:B------:R-:W-:Y:S01]  /*25c0*/  FADD R48, R48, R95 ;  /* 0x0000005f30307221 */ /* 0x000fe20000000000 */
        /* <DEDUP_REMOVED lines=14> */
[----:B------:R-:W-:Y:S03]  /*26b0*/  HGMMA.64x16x16.F32.BF16 R64, R32, gdesc[UR12], R64 ;  /* 0x0020000c20407df0 */ /* 0x000fe60008701840 */
[----:B------:R-:W-:Y:S01]  /*26c0*/  HGMMA.64x16x16.F32.BF16 R56, R28, gdesc[UR20], R56 ;  /* 0x002000141c387df0 */ /* 0x000fe20008701838 */
[----:B------:R-:W0:Y:S04]  /*26d0*/  SHFL.BFLY PT, R45, R42, 0x2, 0x1f ;  /* 0x0c401f002a2d7f89 */ /* 0x000e2800000e0000 */
[----:B------:R-:W1:Y:S04]  /*26e0*/  SHFL.BFLY PT, R47, R52, 0x2, 0x1f ;  /* 0x0c401f00342f7f89 */ /* 0x000e6800000e0000 */
[----:B------:R-:W2:Y:S04]  /*26f0*/  SHFL.BFLY PT, R10, R49, 0x2, 0x1f ;  /* 0x0c401f00310a7f89 */ /* 0x000ea800000e0000 */
[----:B------:R-:W3:Y:S01]  /*2700*/  SHFL.BFLY PT, R75, R82, 0x2, 0x1f ;  /* 0x0c401f00524b7f89 */ /* 0x000ee200000e0000 */
[----:B------:R-:W-:Y:S01]  /*2710*/  UIADD3 UR4, UP0, UR4, 0x20, URZ ;  /* 0x0000002004047890 */ /* 0x000fe2000ff1e03f */
[----:B0-----:R-:W-:Y:S01]  /*2720*/  FADD R45, R42, R45 ;  /* 0x0000002d2a2d7221 */ /* 0x001fe20000000000 */
[----:B-1----:R-:W-:Y:S01]  /*2730*/  FADD R47, R52, R47 ;  /* 0x0000002f342f7221 */ /* 0x002fe20000000000 */
[----:B------:R-:W-:Y:S01]  /*2740*/  HGMMA.64x16x16.F32.BF16 R56, R36, gdesc[UR12], R56, gsb0 ;  /* 0x0020000c24387df0 */ /* 0x000fe20008001838 */
[----:B--2---:R-:W-:Y:S01]  /*2750*/  FADD R44, R49, R10 ;  /* 0x0000000a312c7221 */ /* 0x004fe20000000000 */
[----:B---3--:R-:W-:Y:S01]  /*2760*/  FADD R48, R82, R75 ;  /* 0x0000004b52307221 */ /* 0x008fe20000000000 */
[----:B------:R-:W0:Y:S01]  /*2770*/  SHFL.BFLY PT, R10, R45, 0x1, 0x1f ;  /* 0x0c201f002d0a7f89 */ /* 0x000e2200000e0000 */
[----:B------:R-:W-:-:S03]  /*2780*/  UIADD3.X UR5, URZ, UR5, URZ, UP0, !UPT ;  /* 0x000000053f057290 */ /* 0x000fc600087fe43f */
[----:B------:R-:W1:Y:S04]  /*2790*/  SHFL.BFLY PT, R40, R47, 0x1, 0x1f ;  /* 0x0c201f002f287f89 */ /* 0x000e6800000e0000 */
[----:B------:R-:W2:Y:S04]  /*27a0*/  SHFL.BFLY PT, R75, R44, 0x1, 0x1f ;  /* 0x0c201f002c4b7f89 */ /* 0x000ea800000e0000 */
[----:B------:R-:W3:Y:S01]  /*27b0*/  SHFL.BFLY PT, R49, R48, 0x1, 0x1f ;  /* 0x0c201f0030317f89 */ /* 0x000ee200000e0000 */
[----:B------:R-:W-:Y:S01]  /*27c0*/  IMAD.U32 R42, RZ, RZ, UR5 ;  /* 0x00000005ff2a7e24 */ /* 0x000fe2000f8e00ff */
[----:B------:R-:W-:-:S04]  /*27d0*/  ISETP.LE.U32.AND P0, PT, R81, UR4, PT ;  /* 0x0000000451007c0c */ /* 0x000fc8000bf03070 */
[----:B------:R-:W-:Y:S01]  /*27e0*/  ISETP.GE.U32.AND.EX P0, PT, R42, RZ, PT, P0 ;  /* 0x000000ff2a00720c */ /* 0x000fe20003f06100 */
[----:B0-----:R-:W-:Y:S01]  /*27f0*/  FADD R85, R45, R10 ;  /* 0x0000000a2d557221 */ /* 0x001fe20000000000 */
[----:B-1----:R-:W-:Y:S01]  /*2800*/  FADD R40, R47, R40 ;  /* 0x000000282f287221 */ /* 0x002fe20000000000 */
[----:B--2---:R-:W-:Y:S01]  /*2810*/  FADD R75, R44, R75 ;  /* 0x0000004b2c4b7221 */ /* 0x004fe20000000000 */
[----:B---3--:R-:W-:Y:S02]  /*2820*/  FADD R10, R48, R49 ;  /* 0x00000031300a7221 */ /* 0x008fe40000000000 */
[----:B------:R-:W-:Y:S01]  /*2830*/  FFMA R78, R51, R78, R40 ;  /* 0x0000004e334e7223 */ /* 0x000fe20000000028 */
[----:B------:R-:W-:Y:S02]  /*2840*/  WARPGROUP.DEPBAR.LE gsb0, 0x0 ;  /* 0x00008000000079c5 */ /* 0x000fe40000010000 */
[----:B------:R-:W-:Y:S01]  /*2850*/  FFMA R79, R88, R79, R75 ;  /* 0x0000004f584f7223 */ /* 0x000fe2000000004b */
[----:B------:R-:W-:Y:S01]  /*2860*/  FFMA R76, R55, R76, R10 ;  /* 0x0000004c374c7223 */ /* 0x000fe2000000000a */
[----:B------:R-:W-:Y:S01]  /*2870*/  FFMA R77, R46, R77, R85 ;  /* 0x0000004d2e4d7223 */ /* 0x000fe20000000055 */
[----:B------:R-:W-:Y:S01]  /*2880*/  LEA R19, R13, R19, 0x5 ;  /* 0x000000130d137211 */ /* 0x000fe200078e28ff */
[----:B------:R-:W-:Y:S01]  /*2890*/  IMAD R23, R11, 0x20, R23 ;  /* 0x000000200b177824 */ /* 0x000fe200078e0217 */
[----:B------:R-:W-:Y:S01]  /*28a0*/  MOV R42, R50 ;  /* 0x00000032002a7202 */ /* 0x000fe20000000f00 */
[--C-:B------:R-:W-:Y:S01]  /*28b0*/  IMAD.MOV.U32 R40, RZ, RZ, R53.reuse ;  /* 0x000000ffff287224 */ /* 0x100fe200078e0035 */
[----:B------:R-:W-:Y:S01]  /*28c0*/  MOV R74, R43 ;  /* 0x0000002b004a7202 */ /* 0x000fe20000000f00 */
[----:B------:R-:W-:-:S02]  /*28d0*/  IMAD.MOV.U32 R75, RZ, RZ, R53 ;  /* 0x000000ffff4b7224 */ /* 0x000fc400078e0035 */
[----:B------:R-:W-:Y:S02]  /*28e0*/  IMAD.MOV.U32 R10, RZ, RZ, R50 ;  /* 0x000000ffff0a7224 */ /* 0x000fe400078e0032 */
[----:B------:R-:W-:Y:S01]  /*28f0*/  IMAD.MOV.U32 R80, RZ, RZ, R41 ;  /* 0x000000ffff507224 */ /* 0x000fe200078e0029 */
[----:B------:R-:W-:Y:S06]  /*2900*/  @!P0 BRA `(.L_x_1) ;  /* 0xffffffe400408947 */ /* 0x000fec000383ffff */
.L_x_0:
[C---:B------:R-:W-:Y:S01]  /*2910*/  IMAD.SHL.U32 R4, R15.reuse, 0x8, RZ ;  /* 0x000000080f047824 */ /* 0x040fe200078e00ff */
[----:B------:R-:W-:Y:S01]  /*2920*/  SHF.L.U32 R3, R15, 0x7, RZ ;  /* 0x000000070f037819 */ /* 0x000fe200000006ff */
[----:B------:R-:W-:Y:S01]  /*2930*/  FMUL R10, R79, 8388608 ;  /* 0x4b0000004f0a7820 */ /* 0x000fe20000400000 */
[----:B------:R-:W-:Y:S01]  /*2940*/  LEA R18, R18, UR13, 0x4 ;  /* 0x0000000d12127c11 */ /* 0x000fe2000f8e20ff */
[----:B0-----:R-:W-:Y:S01]  /*2950*/  FMUL R7, R58, 0.25 ;  /* 0x3e8000003a077820 */ /* 0x001fe20000400000 */
[----:B------:R-:W-:Y:S01]  /*2960*/  LOP3.LUT R4, R4, 0x38, RZ, 0xc0, !PT ;  /* 0x0000003804047812 */ /* 0x000fe200078ec0ff */
[----:B------:R-:W-:Y:S01]  /*2970*/  FMUL R6, R65, 0.25 ;  /* 0x3e80000041067820 */ /* 0x000fe20000400000 */
[----:B------:R-:W-:Y:S01]  /*2980*/  LOP3.LUT R3, R3, 0x800, RZ, 0xc0, !PT ;  /* 0x0000080003037812 */ /* 0x000fe200078ec0ff */
[----:B------:R-:W-:Y:S01]  /*2990*/  BAR.SYNC.DEFER_BLOCKING 0x0 ;  /* 0x0000000000007b1d */ /* 0x000fe20000010000 */
[----:B------:R-:W-:Y:S01]  /*29a0*/  LOP3.LUT R2, R15, 0xf0, RZ, 0xc0, !PT ;  /* 0x000000f00f027812 */ /* 0x000fe200078ec0ff */
[----:B------:R-:W-:Y:S01]  /*29b0*/  VIADD R5, R4, UR13 ;  /* 0x0000000d04057c36 */ /* 0x000fe20008000000 */
[----:B------:R-:W-:Y:S01]  /*29c0*/  FSETP.GT.AND P4, PT, |R76|, 8.50705917302346158658e+37, PT ;  /* 0x7e8000004c00780b */ /* 0x000fe20003f84200 */
[----:B------:R-:W-:-:S02]  /*29d0*/  IMAD.IADD R8, R3, 0x1, R18 ;  /* 0x0000000103087824 */ /* 0x000fc400078e0212 */
[----:B------:R-:W-:Y:S01]  /*29e0*/  FMUL R3, R62, 0.25 ;  /* 0x3e8000003e037820 */ /* 0x000fe20000400000 */
[----:B------:R-:W-:Y:S01]  /*29f0*/  FSETP.GT.AND P1, PT, |R79|, 8.50705917302346158658e+37, PT ;  /* 0x7e8000004f00780b */ /* 0x000fe20003f24200 */
[----:B------:R-:W-:Y:S01]  /*2a00*/  FMUL R4, R63, 0.25 ;  /* 0x3e8000003f047820 */ /* 0x000fe20000400000 */
[----:B------:R-:W-:Y:S01]  /*2a10*/  LEA R9, R2, R5, 0x2 ;  /* 0x0000000502097211 */ /* 0x000fe200078e10ff */
[----:B------:R-:W-:Y:S01]  /*2a20*/  FMUL R2, R61, 0.25 ;  /* 0x3e8000003d027820 */ /* 0x000fe20000400000 */
[----:B------:R-:W-:Y:S01]  /*2a30*/  FSEL R62, R3, R62, P4 ;  /* 0x0000003e033e7208 */ /* 0x000fe20002000000 */
[----:B------:R-:W-:Y:S01]  /*2a40*/  FMUL R3, R56, 0.25 ;  /* 0x3e80000038037820 */ /* 0x000fe20000400000 */
[----:B------:R-:W-:Y:S01]  /*2a50*/  FSETP.GEU.AND P2, PT, R77, 1.175494350822287508e-38, PT ;  /* 0x008000004d00780b */ /* 0x000fe20003f4e000 */
[----:B------:R-:W-:Y:S01]  /*2a60*/  FMUL R5, R60, 0.25 ;  /* 0x3e8000003c057820 */ /* 0x000fe20000400000 */
[----:B------:R-:W-:Y:S01]  /*2a70*/  FSEL R61, R2, R61, P1 ;  /* 0x0000003d023d7208 */ /* 0x000fe20000800000 */
[----:B------:R-:W-:Y:S01]  /*2a80*/  FMUL R2, R57, 0.25 ;  /* 0x3e80000039027820 */ /* 0x000fe20000400000 */
[----:B------:R-:W-:Y:S01]  /*2a90*/  FSEL R29, R3, R56, P1 ;  /* 0x00000038031d7208 */ /* 0x000fe20000800000 */
[----:B------:R-:W-:Y:S01]  /*2aa0*/  FMUL R3, R77, 8388608 ;  /* 0x4b0000004d037820 */ /* 0x000fe20000400000 */
[----:B------:R-:W-:Y:S01]  /*2ab0*/  FSEL R18, R4, R63, P4 ;  /* 0x0000003f04127208 */ /* 0x000fe20002000000 */
[----:B------:R-:W-:Y:S01]  /*2ac0*/  FMUL R4, R59, 0.25 ;  /* 0x3e8000003b047820 */ /* 0x000fe20000400000 */
[----:B------:R-:W-:Y:S01]  /*2ad0*/  FSEL R57, R2, R57, P1 ;  /* 0x0000003902397208 */ /* 0x000fe20000800000 */
[----:B------:R-:W-:Y:S01]  /*2ae0*/  FMUL R2, R69, 0.25 ;  /* 0x3e80000045027820 */ /* 0x000fe20000400000 */
[----:B------:R-:W-:Y:S01]  /*2af0*/  FSETP.GT.AND P3, PT, |R77|, 8.50705917302346158658e+37, PT ;  /* 0x7e8000004d00780b */ /* 0x000fe20003f64200 */
[----:B------:R-:W-:Y:S01]  /*2b00*/  IMAD R17, R17, 0x8, R8 ;  /* 0x0000000811117824 */ /* 0x000fe200078e0208 */
[----:B------:R-:W-:Y:S01]  /*2b10*/  FSEL R3, R3, R77, !P2 ;  /* 0x0000004d03037208 */ /* 0x000fe20005000000 */
[----:B------:R-:W-:Y:S01]  /*2b20*/  FMUL R8, R78, 8388608 ;  /* 0x4b0000004e087820 */ /* 0x000fe20000400000 */
[----:B------:R-:W-:Y:S01]  /*2b30*/  FSEL R69, R2, R69, P3 ;  /* 0x0000004502457208 */ /* 0x000fe20001800000 */
[----:B------:R-:W0:Y:S01]  /*2b40*/  LDC R55, c[0x0][0x278] ;  /* 0x00009e00ff377b82 */ /* 0x000e220000000800 */
[----:B------:R-:W-:Y:S01]  /*2b50*/  FSEL R23, R5, R60, P1 ;  /* 0x0000003c05177208 */ /* 0x000fe20000800000 */
[----:B------:R-:W-:Y:S01]  /*2b60*/  VIADD R2, R3, 0xc0cafb0d ;  /* 0xc0cafb0d03027836 */ /* 0x000fe20000000000 */
[----:B------:R-:W-:Y:S01]  /*2b70*/  FSEL R20, R4, R59, P4 ;  /* 0x0000003b04147208 */ /* 0x000fe20002000000 */
[----:B------:R-:W-:Y:S01]  /*2b80*/  FMUL R5, R70, 0.25 ;  /* 0x3e80000046057820 */ /* 0x000fe20000400000 */
[----:B------:R-:W-:Y:S01]  /*2b90*/  FMUL R4, R71, 0.25 ;  /* 0x3e80000047047820 */ /* 0x000fe20000400000 */
[----:B------:R-:W-:Y:S01]  /*2ba0*/  FSETP.GT.AND P0, PT, |R78|, 8.50705917302346158658e+37, PT ;  /* 0x7e8000004e00780b */ /* 0x000fe20003f04200 */
[----:B------:R-:W-:Y:S01]  /*2bb0*/  ULDC.64 UR4, c[0x0][0x270] ;  /* 0x00009c0000047ab9 */ /* 0x000fe20000000a00 */
[----:B------:R-:W-:Y:S01]  /*2bc0*/  SHF.R.U32.HI R15, RZ, 0x1, R15 ;  /* 0x00000001ff0f7819 */ /* 0x000fe2000001160f */
[----:B------:R-:W-:Y:S01]  /*2bd0*/  UIMAD UR4, UR12, UR4, URZ ;  /* 0x000000040c0472a4 */ /* 0x000fe2000f8e023f */
[----:B------:R-:W-:-:S02]  /*2be0*/  LOP3.LUT R24, R2, 0xff800000, RZ, 0xc0, !PT ;  /* 0xff80000002187812 */ /* 0x000fc400078ec0ff */
[----:B------:R-:W-:Y:S01]  /*2bf0*/  FSEL R70, R5, R70, P0 ;  /* 0x0000004605467208 */ /* 0x000fe20000000000 */
[----:B------:R-:W-:Y:S01]  /*2c00*/  FMUL R5, R68, 0.25 ;  /* 0x3e80000044057820 */ /* 0x000fe20000400000 */
[----:B------:R-:W-:Y:S02]  /*2c10*/  LOP3.LUT R2, R15, 0x4, RZ, 0xc0, !PT ;  /* 0x000000040f027812 */ /* 0x000fe400078ec0ff */
[----:B------:R-:W-:Y:S01]  /*2c20*/  FSEL R22, R4, R71, P0 ;  /* 0x0000004704167208 */ /* 0x000fe20000000000 */
[----:B------:R-:W-:Y:S01]  /*2c30*/  FMUL R4, R67, 0.25 ;  /* 0x3e80000043047820 */ /* 0x000fe20000400000 */
[----:B------:R-:W-:Y:S02]  /*2c40*/  FSETP.GEU.AND P5, PT, R78, 1.175494350822287508e-38, PT ;  /* 0x008000004e00780b */ /* 0x000fe40003fae000 */
[----:B------:R-:W-:Y:S01]  /*2c50*/  IADD3 R2, R2, R9, RZ ;  /* 0x0000000902027210 */ /* 0x000fe20007ffe0ff */
[----:B------:R-:W-:Y:S01]  /*2c60*/  FMUL R9, R76, 8388608 ;  /* 0x4b0000004c097820 */ /* 0x000fe20000400000 */
[----:B------:R-:W-:-:S02]  /*2c70*/  FSETP.GEU.AND P6, PT, R79, 1.175494350822287508e-38, PT ;  /* 0x008000004f00780b */ /* 0x000fc40003fce000 */
[----:B------:R-:W-:Y:S01]  /*2c80*/  FSEL R8, R8, R78, !P5 ;  /* 0x0000004e08087208 */ /* 0x000fe20006800000 */
[C---:B0-----:R-:W-:Y:S01]  /*2c90*/  IMAD R39, R55.reuse, 0xc, RZ ;  /* 0x0000000c37277824 */ /* 0x041fe200078e02ff */
[----:B------:R-:W-:Y:S01]  /*2ca0*/  FSEL R12, RZ, -23, P5 ;  /* 0xc1b80000ff0c7808 */ /* 0x000fe20002800000 */
[----:B------:R-:W-:Y:S01]  /*2cb0*/  IMAD R59, R55, 0x14, RZ ;  /* 0x00000014373b7824 */ /* 0x000fe200078e02ff */
[----:B------:R-:W-:Y:S01]  /*2cc0*/  FSEL R33, R5, R68, P3 ;  /* 0x0000004405217208 */ /* 0x000fe20001800000 */
[----:B------:R-:W-:Y:S01]  /*2cd0*/  FMUL R5, R64, 0.25 ;  /* 0x3e80000040057820 */ /* 0x000fe20000400000 */
[----:B------:R-:W-:Y:S01]  /*2ce0*/  FSETP.GEU.AND P5, PT, R76, 1.175494350822287508e-38, PT ;  /* 0x008000004c00780b */ /* 0x000fe20003fae000 */
[C---:B------:R-:W-:Y:S01]  /*2cf0*/  IMAD R63, R55.reuse, 0x18, RZ ;  /* 0x00000018373f7824 */ /* 0x040fe200078e02ff */
[----:B------:R-:W-:Y:S01]  /*2d00*/  FSEL R30, R4, R67, P0 ;  /* 0x00000043041e7208 */ /* 0x000fe20000000000 */
[C---:B------:R-:W-:Y:S01]  /*2d10*/  IMAD R37, R55.reuse, 0xb, RZ ;  /* 0x0000000b37257824 */ /* 0x040fe200078e02ff */
[----:B------:R-:W-:Y:S01]  /*2d20*/  FSEL R11, RZ, -23, P2 ;  /* 0xc1b80000ff0b7808 */ /* 0x000fe20001000000 */
[----:B------:R-:W-:Y:S01]  /*2d30*/  IMAD R67, R55, 0x1c, RZ ;  /* 0x0000001c37437824 */ /* 0x000fe200078e02ff */
[----:B------:R-:W-:Y:S01]  /*2d40*/  I2FP.F32.S32 R4, R24 ;  /* 0x0000001800047245 */ /* 0x000fe20000201400 */
[----:B------:R-:W-:Y:S01]  /*2d50*/  IMAD.IADD R24, R3, 0x1, -R24 ;  /* 0x0000000103187824 */ /* 0x000fe200078e0a18 */
[----:B------:R-:W-:Y:S01]  /*2d60*/  FSEL R10, R10, R79, !P6 ;  /* 0x0000004f0a0a7208 */ /* 0x000fe20007000000 */
[----:B------:R-:W-:Y:S01]  /*2d70*/  IMAD R53, R55, 0xf, RZ ;  /* 0x0000000f37357824 */ /* 0x000fe200078e02ff */
[----:B------:R-:W-:Y:S01]  /*2d80*/  FSETP.GEU.AND P2, PT, |R76|, 1.175494350822287508e-38, PT ;  /* 0x008000004c00780b */ /* 0x000fe20003f4e200 */
[----:B------:R-:W-:Y:S01]  /*2d90*/  FFMA.FTZ R11, R4, 1.1920928955078125e-07, R11 ;  /* 0x34000000040b7823 */ /* 0x000fe2000001000b */
[----:B------:R-:W-:Y:S01]  /*2da0*/  FSEL R19, RZ, -23, P6 ;  /* 0xc1b80000ff137808 */ /* 0x000fe20003000000 */
[----:B------:R-:W-:Y:S01]  /*2db0*/  VIADD R4, R8, 0xc0cafb0d ;  /* 0xc0cafb0d08047836 */ /* 0x000fe20000000000 */
[----:B------:R-:W-:Y:S01]  /*2dc0*/  FSEL R9, R9, R76, !P5 ;  /* 0x0000004c09097208 */ /* 0x000fe20006800000 */
[----:B------:R-:W-:Y:S01]  /*2dd0*/  @P4 FMUL R76, R76, 0.25 ;  /* 0x3e8000004c4c4820 */ /* 0x000fe20000400000 */
[----:B------:R-:W-:Y:S01]  /*2de0*/  FSEL R58, R7, R58, P4 ;  /* 0x0000003a073a7208 */ /* 0x000fe20002000000 */
[----:B------:R-:W-:Y:S01]  /*2df0*/  FMUL R7, R66, 0.25 ;  /* 0x3e80000042077820 */ /* 0x000fe20000400000 */
[C---:B------:R-:W-:Y:S01]  /*2e00*/  FSETP.GEU.AND P6, PT, |R79|.reuse, 1.175494350822287508e-38, PT ;  /* 0x008000004f00780b */ /* 0x040fe20003fce200 */
[----:B------:R-:W-:Y:S01]  /*2e10*/  @P1 FMUL R79, R79, 0.25 ;  /* 0x3e8000004f4f1820 */ /* 0x000fe20000400000 */
[----:B------:R-:W-:Y:S01]  /*2e20*/  FSEL R31, R5, R64, P3 ;  /* 0x00000040051f7208 */ /* 0x000fe20001800000 */
[----:B------:R-:W-:Y:S01]  /*2e30*/  VIADD R5, R10, 0xc0cafb0d ;  /* 0xc0cafb0d0a057836 */ /* 0x000fe20000000000 */
[C---:B------:R-:W-:Y:S01]  /*2e40*/  FSETP.GEU.AND P4, PT, |R78|.reuse, 1.175494350822287508e-38, PT ;  /* 0x008000004e00780b */ /* 0x040fe20003f8e200 */
[----:B------:R-:W-:Y:S01]  /*2e50*/  @P0 FMUL R78, R78, 0.25 ;  /* 0x3e8000004e4e0820 */ /* 0x000fe20000400000 */
[----:B------:R-:W-:Y:S01]  /*2e60*/  FSETP.GEU.AND P1, PT, |R77|, 1.175494350822287508e-38, PT ;  /* 0x008000004d00780b */ /* 0x000fe20003f2e200 */
[----:B------:R-:W-:Y:S01]  /*2e70*/  @!P2 FMUL R76, R76, 16777216 ;  /* 0x4b8000004c4ca820 */ /* 0x000fe20000400000 */
[----:B------:R-:W-:Y:S01]  /*2e80*/  FSEL R66, R7, R66, P0 ;  /* 0x0000004207427208 */ /* 0x000fe20000000000 */
[----:B------:R-:W-:Y:S01]  /*2e90*/  @P3 FMUL R77, R77, 0.25 ;  /* 0x3e8000004d4d3820 */ /* 0x000fe20000400000 */
[----:B------:R-:W-:Y:S01]  /*2ea0*/  LOP3.LUT R25, R5, 0xff800000, RZ, 0xc0, !PT ;  /* 0xff80000005197812 */ /* 0x000fe200078ec0ff */
[----:B------:R-:W0:Y:S01]  /*2eb0*/  MUFU.RCP R15, R76 ;  /* 0x0000004c000f7308 */ /* 0x000e220000001000 */
[----:B------:R-:W-:Y:S01]  /*2ec0*/  LOP3.LUT R7, R4, 0xff800000, RZ, 0xc0, !PT ;  /* 0xff80000004077812 */ /* 0x000fe200078ec0ff */
[----:B------:R-:W-:Y:S01]  /*2ed0*/  @!P6 FMUL R79, R79, 16777216 ;  /* 0x4b8000004f4fe820 */ /* 0x000fe20000400000 */
[----:B------:R-:W-:Y:S01]  /*2ee0*/  I2FP.F32.S32 R4, R25 ;  /* 0x0000001900047245 */ /* 0x000fe20000201400 */
[----:B------:R-:W-:Y:S01]  /*2ef0*/  @!P2 FMUL R20, R20, 16777216 ;  /* 0x4b8000001414a820 */ /* 0x000fe20000400000 */
[----:B------:R-:W-:Y:S01]  /*2f00*/  I2FP.F32.S32 R5, R7 ;  /* 0x0000000700057245 */ /* 0x000fe20000201400 */
[----:B------:R-:W-:Y:S01]  /*2f10*/  @!P4 FMUL R78, R78, 16777216 ;  /* 0x4b8000004e4ec820 */ /* 0x000fe20000400000 */
[----:B------:R-:W-:Y:S01]  /*2f20*/  FSEL R65, R6, R65, P3 ;  /* 0x0000004106417208 */ /* 0x000fe20001800000 */
[----:B------:R-:W-:Y:S01]  /*2f30*/  FFMA.FTZ R19, R4, 1.1920928955078125e-07, R19 ;  /* 0x3400000004137823 */ /* 0x000fe20000010013 */
[----:B------:R-:W-:Y:S01]  /*2f40*/  @!P1 FMUL R77, R77, 16777216 ;  /* 0x4b8000004d4d9820 */ /* 0x000fe20000400000 */
[----:B------:R-:W-:Y:S01]  /*2f50*/  FFMA.FTZ R12, R5, 1.1920928955078125e-07, R12 ;  /* 0x34000000050c7823 */ /* 0x000fe2000001000c */
[----:B------:R-:W1:Y:S01]  /*2f60*/  MUFU.RCP R4, R79 ;  /* 0x0000004f00047308 */ /* 0x000e620000001000 */
[----:B------:R-:W-:Y:S01]  /*2f70*/  IADD3 R6, R9, -0x3f3504f3, RZ ;  /* 0xc0cafb0d09067810 */ /* 0x000fe20007ffe0ff */
[----:B------:R-:W-:Y:S01]  /*2f80*/  @!P6 FMUL R23, R23, 16777216 ;  /* 0x4b8000001717e820 */ /* 0x000fe20000400000 */
[----:B------:R-:W-:Y:S01]  /*2f90*/  @!P4 FMUL R30, R30, 16777216 ;  /* 0x4b8000001e1ec820 */ /* 0x000fe20000400000 */
[----:B------:R-:W-:Y:S01]  /*2fa0*/  @!P4 FMUL R66, R66, 16777216 ;  /* 0x4b8000004242c820 */ /* 0x000fe20000400000 */
[----:B------:R-:W-:Y:S01]  /*2fb0*/  LOP3.LUT R26, R6, 0xff800000, RZ, 0xc0, !PT ;  /* 0xff800000061a7812 */ /* 0x000fe200078ec0ff */
[----:B------:R-:W-:Y:S01]  /*2fc0*/  @!P2 FMUL R58, R58, 16777216 ;  /* 0x4b8000003a3aa820 */ /* 0x000fe20000400000 */
[----:B0-----:R-:W-:Y:S01]  /*2fd0*/  FMUL R27, R15, R20 ;  /* 0x000000140f1b7220 */ /* 0x001fe20000400000 */
[----:B------:R-:W0:Y:S01]  /*2fe0*/  MUFU.RCP R5, R78 ;  /* 0x0000004e00057308 */ /* 0x000e220000001000 */
[----:B------:R-:W-:Y:S01]  /*2ff0*/  @!P1 FMUL R31, R31, 16777216 ;  /* 0x4b8000001f1f9820 */ /* 0x000fe20000400000 */
[----:B------:R-:W-:Y:S01]  /*3000*/  @!P4 FMUL R22, R22, 16777216 ;  /* 0x4b8000001616c820 */ /* 0x000fe20000400000 */
[----:B------:R-:W-:Y:S01]  /*3010*/  @!P4 FMUL R70, R70, 16777216 ;  /* 0x4b8000004646c820 */ /* 0x000fe20000400000 */
[----:B------:R-:W-:Y:S01]  /*3020*/  FSEL R21, RZ, -23, P5 ;  /* 0xc1b80000ff157808 */ /* 0x000fe20002800000 */
[----:B------:R-:W-:Y:S01]  /*3030*/  FMUL R58, R15, R58 ;  /* 0x0000003a0f3a7220 */ /* 0x000fe20000400000 */
[----:B------:R-:W-:Y:S01]  /*3040*/  I2FP.F32.S32 R6, R26 ;  /* 0x0000001a00067245 */ /* 0x000fe20000201400 */
[----:B------:R-:W-:Y:S01]  /*3050*/  @!P6 FMUL R57, R57, 16777216 ;  /* 0x4b8000003939e820 */ /* 0x000fe20000400000 */
[----:B------:R-:W2:Y:S01]  /*3060*/  MUFU.RCP R28, R77 ;  /* 0x0000004d001c7308 */ /* 0x000ea20000001000 */
[----:B-1----:R-:W-:Y:S01]  /*3070*/  FMUL R20, R4, R23 ;  /* 0x0000001704147220 */ /* 0x002fe20000400000 */
[----:B------:R-:W-:Y:S01]  /*3080*/  @!P6 FMUL R29, R29, 16777216 ;  /* 0x4b8000001d1de820 */ /* 0x000fe20000400000 */
[----:B------:R-:W-:Y:S01]  /*3090*/  FFMA.FTZ R21, R6, 1.1920928955078125e-07, R21 ;  /* 0x3400000006157823 */ /* 0x000fe20000010015 */
[----:B------:R-:W-:Y:S01]  /*30a0*/  @!P2 FMUL R18, R18, 16777216 ;  /* 0x4b8000001212a820 */ /* 0x000fe20000400000 */
[C---:B------:R-:W-:Y:S01]  /*30b0*/  FMUL R6, R4.reuse, R57 ;  /* 0x0000003904067220 */ /* 0x040fe20000400000 */
[----:B------:R-:W-:Y:S01]  /*30c0*/  FMUL R29, R4, R29 ;  /* 0x0000001d041d7220 */ /* 0x000fe20000400000 */
[----:B------:R-:W-:Y:S01]  /*30d0*/  @!P2 FMUL R62, R62, 16777216 ;  /* 0x4b8000003e3ea820 */ /* 0x000fe20000400000 */
[----:B------:R-:W-:Y:S01]  /*30e0*/  @!P6 FMUL R61, R61, 16777216 ;  /* 0x4b8000003d3de820 */ /* 0x000fe20000400000 */
[C---:B0-----:R-:W-:Y:S01]  /*30f0*/  FMUL R30, R5.reuse, R30 ;  /* 0x0000001e051e7220 */ /* 0x041fe20000400000 */
[C---:B------:R-:W-:Y:S01]  /*3100*/  FMUL R23, R5.reuse, R66 ;  /* 0x0000004205177220 */ /* 0x040fe20000400000 */
[----:B------:R-:W-:Y:S01]  /*3110*/  FMUL R22, R5, R22 ;  /* 0x0000001605167220 */ /* 0x000fe20000400000 */
[----:B------:R-:W-:Y:S01]  /*3120*/  @!P1 FMUL R69, R69, 16777216 ;  /* 0x4b80000045459820 */ /* 0x000fe20000400000 */
[----:B------:R-:W-:Y:S01]  /*3130*/  @!P1 FMUL R33, R33, 16777216 ;  /* 0x4b80000021219820 */ /* 0x000fe20000400000 */
[----:B------:R-:W-:Y:S01]  /*3140*/  @!P1 FMUL R65, R65, 16777216 ;  /* 0x4b80000041419820 */ /* 0x000fe20000400000 */
[C---:B------:R-:W-:Y:S01]  /*3150*/  FMUL R13, R15.reuse, R18 ;  /* 0x000000120f0d7220 */ /* 0x040fe20000400000 */
[----:B------:R-:W-:Y:S01]  /*3160*/  FMUL R18, R15, R62 ;  /* 0x0000003e0f127220 */ /* 0x000fe20000400000 */
[----:B--2---:R-:W-:Y:S01]  /*3170*/  FMUL R35, R28, R31 ;  /* 0x0000001f1c237220 */ /* 0x004fe20000400000 */
[----:B------:R-:W-:Y:S01]  /*3180*/  FMUL R31, R5, R70 ;  /* 0x00000046051f7220 */ /* 0x000fe20000400000 */
[----:B------:R-:W-:Y:S01]  /*3190*/  F2FP.BF16.F32.PACK_AB R5, R30, R23 ;  /* 0x000000171e05723e */ /* 0x000fe200000010ff */
[----:B------:R-:W-:Y:S01]  /*31a0*/  IMAD.IADD R23, R8, 0x1, -R7 ;  /* 0x0000000108177824 */ /* 0x000fe200078e0a07 */
[----:B------:R-:W-:Y:S01]  /*31b0*/  F2FP.BF16.F32.PACK_AB R7, R27, R58 ;  /* 0x0000003a1b07723e */ /* 0x000fe200000010ff */
[----:B------:R-:W-:Y:S01]  /*31c0*/  IMAD.IADD R27, R10, 0x1, -R25 ;  /* 0x000000010a1b7824 */ /* 0x000fe200078e0a19 */
[----:B------:R-:W-:Y:S01]  /*31d0*/  MOV R30, 0x3dc6b27f ;  /* 0x3dc6b27f001e7802 */ /* 0x000fe20000000f00 */
[----:B------:R-:W-:Y:S01]  /*31e0*/  FADD R25, R23, -1 ;  /* 0xbf80000017197421 */ /* 0x000fe20000000000 */
[----:B------:R-:W-:Y:S01]  /*31f0*/  F2FP.BF16.F32.PACK_AB R6, R6, R29 ;  /* 0x0000001d0606723e */ /* 0x000fe200000010ff */
[----:B------:R-:W-:Y:S01]  /*3200*/  FADD R27, R27, -1 ;  /* 0xbf8000001b1b7421 */ /* 0x000fe20000000000 */
[----:B------:R-:W-:Y:S01]  /*3210*/  FMUL R15, R4, R61 ;  /* 0x0000003d040f7220 */ /* 0x000fe20000400000 */
[----:B------:R-:W-:-:S02]  /*3220*/  IMAD.IADD R29, R9, 0x1, -R26 ;  /* 0x00000001091d7824 */ /* 0x000fc400078e0a1a */
[C---:B------:R-:W-:Y:S01]  /*3230*/  FMUL R4, R28.reuse, R65 ;  /* 0x000000411c047220 */ /* 0x040fe20000400000 */
[C---:B------:R-:W-:Y:S01]  /*3240*/  FMUL R69, R28.reuse, R69 ;  /* 0x000000451c457220 */ /* 0x040fe20000400000 */
[----:B------:R-:W-:Y:S01]  /*3250*/  FMUL R32, R28, R33 ;  /* 0x000000211c207220 */ /* 0x000fe20000400000 */
[-C--:B------:R-:W-:Y:S01]  /*3260*/  FFMA.FTZ R26, R25, R30.reuse, -0.16845393180847167969 ;  /* 0xbe2c7f30191a7423 */ /* 0x080fe2000001001e */
[----:B------:R-:W-:Y:S01]  /*3270*/  FFMA.FTZ R28, R27, R30, -0.16845393180847167969 ;  /* 0xbe2c7f301b1c7423 */ /* 0x000fe2000001001e */
[----:B------:R-:W-:Y:S01]  /*3280*/  FADD R24, R24, -1 ;  /* 0xbf80000018187421 */ /* 0x000fe20000000000 */
[----:B------:R-:W-:Y:S01]  /*3290*/  F2FP.BF16.F32.PACK_AB R4, R4, R35 ;  /* 0x000000230404723e */ /* 0x000fe200000010ff */
[----:B------:R-:W-:Y:S01]  /*32a0*/  FFMA.FTZ R26, R25, R26, 0.1716887056827545166 ;  /* 0x3e2fcf2a191a7423 */ /* 0x000fe2000001001a */
[----:B------:R-:W-:Y:S01]  /*32b0*/  FFMA.FTZ R28, R27, R28, 0.1716887056827545166 ;  /* 0x3e2fcf2a1b1c7423 */ /* 0x000fe2000001001c */
[C---:B------:R-:W-:Y:S01]  /*32c0*/  FFMA.FTZ R23, R24.reuse, R30, -0.16845393180847167969 ;  /* 0xbe2c7f3018177423 */ /* 0x040fe2000001001e */
[----:B------:R-:W-:Y:S01]  /*32d0*/  FADD R29, R29, -1 ;  /* 0xbf8000001d1d7421 */ /* 0x000fe20000000000 */
[----:B------:R-:W-:Y:S01]  /*32e0*/  FFMA.FTZ R26, R25, R26, -0.17900948226451873779 ;  /* 0xbe374e43191a7423 */ /* 0x000fe2000001001a */
[----:B------:R-:W-:Y:S01]  /*32f0*/  FFMA.FTZ R28, R27, R28, -0.17900948226451873779 ;  /* 0xbe374e431b1c7423 */ /* 0x000fe2000001001c */
[----:B------:R-:W-:Y:S01]  /*3300*/  STSM.16.M88.4 [R17], R4 ;  /* 0x0000000411007844 */ /* 0x000fe20000000200 */
[C---:B------:R-:W-:Y:S01]  /*3310*/  FFMA.FTZ R23, R24.reuse, R23, 0.1716887056827545166 ;  /* 0x3e2fcf2a18177423 */ /* 0x040fe20000010017 */
[----:B------:R-:W-:Y:S01]  /*3320*/  FFMA.FTZ R26, R25, R26, 0.20512372255325317383 ;  /* 0x3e520bf4191a7423 */ /* 0x000fe2000001001a */
[----:B------:R-:W-:Y:S01]  /*3330*/  FFMA.FTZ R28, R27, R28, 0.20512372255325317383 ;  /* 0x3e520bf41b1c7423 */ /* 0x000fe2000001001c */
[----:B------:R-:W-:Y:S01]  /*3340*/  FFMA.FTZ R30, R29, R30, -0.16845393180847167969 ;  /* 0xbe2c7f301d1e7423 */ /* 0x000fe2000001001e */
[C---:B------:R-:W-:Y:S01]  /*3350*/  FFMA.FTZ R23, R24.reuse, R23, -0.17900948226451873779 ;  /* 0xbe374e4318177423 */ /* 0x040fe20000010017 */
[----:B------:R-:W-:Y:S01]  /*3360*/  FFMA.FTZ R26, R25, R26, -0.24046532809734344482 ;  /* 0xbe763c8b191a7423 */ /* 0x000fe2000001001a */
[----:B------:R-:W-:Y:S01]  /*3370*/  FFMA.FTZ R28, R27, R28, -0.24046532809734344482 ;  /* 0xbe763c8b1b1c7423 */ /* 0x000fe2000001001c */
[----:B------:R-:W-:Y:S01]  /*3380*/  FFMA.FTZ R30, R29, R30, 0.1716887056827545166 ;  /* 0x3e2fcf2a1d1e7423 */ /* 0x000fe2000001001e */
[C---:B------:R-:W-:Y:S01]  /*3390*/  FFMA.FTZ R23, R24.reuse, R23, 0.20512372255325317383 ;  /* 0x3e520bf418177423 */ /* 0x040fe20000010017 */
[----:B------:R-:W-:Y:S01]  /*33a0*/  FFMA.FTZ R26, R25, R26, 0.28857114911079406738 ;  /* 0x3e93bf99191a7423 */ /* 0x000fe2000001001a */
[----:B------:R-:W-:Y:S01]  /*33b0*/  FFMA.FTZ R28, R27, R28, 0.28857114911079406738 ;  /* 0x3e93bf991b1c7423 */ /* 0x000fe2000001001c */
[----:B------:R-:W-:Y:S01]  /*33c0*/  FFMA.FTZ R30, R29, R30, -0.17900948226451873779 ;  /* 0xbe374e431d1e7423 */ /* 0x000fe2000001001e */
[C---:B------:R-:W-:Y:S01]  /*33d0*/  FFMA.FTZ R23, R24.reuse, R23, -0.24046532809734344482 ;  /* 0xbe763c8b18177423 */ /* 0x040fe20000010017 */
[----:B------:R-:W-:Y:S01]  /*33e0*/  FFMA.FTZ R26, R25, R26, -0.36067417263984680176 ;  /* 0xbeb8aa49191a7423 */ /* 0x000fe2000001001a */
[----:B------:R-:W-:Y:S01]  /*33f0*/  FFMA.FTZ R28, R27, R28, -0.36067417263984680176 ;  /* 0xbeb8aa491b1c7423 */ /* 0x000fe2000001001c */
[----:B------:R-:W-:Y:S01]  /*3400*/  FFMA.FTZ R30, R29, R30, 0.20512372255325317383 ;  /* 0x3e520bf41d1e7423 */ /* 0x000fe2000001001e */
[----:B------:R-:W-:Y:S01]  /*3410*/  FFMA.FTZ R23, R24, R23, 0.28857114911079406738 ;  /* 0x3e93bf9918177423 */ /* 0x000fe20000010017 */
[----:B------:R-:W-:Y:S01]  /*3420*/  FFMA.FTZ R26, R25, R26, 0.48089820146560668945 ;  /* 0x3ef6384a191a7423 */ /* 0x000fe2000001001a */
[----:B------:R-:W-:Y:S01]  /*3430*/  FFMA.FTZ R28, R27, R28, 0.48089820146560668945 ;  /* 0x3ef6384a1b1c7423 */ /* 0x000fe2000001001c */
[----:B------:R-:W-:Y:S01]  /*3440*/  FFMA.FTZ R30, R29, R30, -0.24046532809734344482 ;  /* 0xbe763c8b1d1e7423 */ /* 0x000fe2000001001e */
[----:B------:R-:W-:Y:S01]  /*3450*/  LEA R36, R16, UR13, 0x4 ;  /* 0x0000000d10247c11 */ /* 0x000fe2000f8e20ff */
[----:B------:R-:W-:Y:S01]  /*3460*/  BAR.SYNC.DEFER_BLOCKING 0x0 ;  /* 0x0000000000007b1d */ /* 0x000fe20000010000 */
[----:B------:R-:W-:Y:S01]  /*3470*/  FFMA.FTZ R26, R25, R26, -0.72134751081466674805 ;  /* 0xbf38aa3b191a7423 */ /* 0x000fe2000001001a */
[----:B------:R-:W-:Y:S01]  /*3480*/  FFMA.FTZ R28, R27, R28, -0.72134751081466674805 ;  /* 0xbf38aa3b1b1c7423 */ /* 0x000fe2000001001c */
[C---:B------:R-:W-:Y:S01]  /*3490*/  FFMA.FTZ R23, R24.reuse, R23, -0.36067417263984680176 ;  /* 0xbeb8aa4918177423 */ /* 0x040fe20000010017 */
[----:B------:R-:W-:Y:S01]  /*34a0*/  FFMA.FTZ R30, R29, R30, 0.28857114911079406738 ;  /* 0x3e93bf991d1e7423 */ /* 0x000fe2000001001e */
[----:B------:R-:W-:Y:S01]  /*34b0*/  FMUL R26, R25, R26 ;  /* 0x0000001a191a7220 */ /* 0x000fe20000400000 */
[----:B------:R-:W-:Y:S01]  /*34c0*/  FMUL R28, R27, R28 ;  /* 0x0000001c1b1c7220 */ /* 0x000fe20000400000 */
[C---:B------:R-:W-:Y:S01]  /*34d0*/  FFMA.FTZ R23, R24.reuse, R23, 0.48089820146560668945 ;  /* 0x3ef6384a18177423 */ /* 0x040fe20000010017 */
[----:B------:R-:W-:Y:S01]  /*34e0*/  FFMA.FTZ R30, R29, R30, -0.36067417263984680176 ;  /* 0xbeb8aa491d1e7423 */ /* 0x000fe2000001001e */
[----:B------:R-:W-:Y:S01]  /*34f0*/  FMUL R26, R25, R26 ;  /* 0x0000001a191a7220 */ /* 0x000fe20000400000 */
[----:B------:R-:W-:Y:S01]  /*3500*/  FMUL R28, R27, R28 ;  /* 0x0000001c1b1c7220 */ /* 0x000fe20000400000 */
[----:B------:R-:W-:Y:S01]  /*3510*/  ISETP.GE.U32.AND P0, PT, R3, 0x7f800000, PT ;  /* 0x7f8000000300780c */ /* 0x000fe20003f06070 */
[C---:B------:R-:W-:Y:S01]  /*3520*/  FFMA.FTZ R23, R24.reuse, R23, -0.72134751081466674805 ;  /* 0xbf38aa3b18177423 */ /* 0x040fe20000010017 */
[----:B------:R-:W-:Y:S01]  /*3530*/  FFMA.FTZ R30, R29, R30, 0.48089820146560668945 ;  /* 0x3ef6384a1d1e7423 */ /* 0x000fe2000001001e */
[----:B------:R-:W-:Y:S01]  /*3540*/  FFMA.FTZ R25, R25, 1.4426950216293334961, R26 ;  /* 0x3fb8aa3b19197823 */ /* 0x000fe2000001001a */
[----:B------:R-:W-:Y:S01]  /*3550*/  FFMA.FTZ R28, R27, 1.4426950216293334961, R28 ;  /* 0x3fb8aa3b1b1c7823 */ /* 0x000fe2000001001c */
[----:B------:R-:W-:Y:S01]  /*3560*/  FMUL R23, R24, R23 ;  /* 0x0000001718177220 */ /* 0x000fe20000400000 */
[----:B------:R-:W0:Y:S01]  /*3570*/  LDC.64 R26, c[0x0][0x228] ;  /* 0x00008a00ff1a7b82 */ /* 0x000e220000000a00 */
[C---:B------:R-:W-:Y:S01]  /*3580*/  FFMA.FTZ R30, R29.reuse, R30, -0.72134751081466674805 ;  /* 0xbf38aa3b1d1e7423 */ /* 0x040fe2000001001e */
[----:B------:R-:W-:Y:S01]  /*3590*/  ISETP.GE.U32.AND P5, PT, R10, 0x7f800000, PT ;  /* 0x7f8000000a00780c */ /* 0x000fe20003fa6070 */
[----:B------:R-:W-:Y:S01]  /*35a0*/  FMUL R23, R24, R23 ;  /* 0x0000001718177220 */ /* 0x000fe20000400000 */
[----:B------:R-:W-:Y:S01]  /*35b0*/  ISETP.GE.U32.AND P1, PT, R8, 0x7f800000, PT ;  /* 0x7f8000000800780c */ /* 0x000fe20003f26070 */
[C---:B------:R-:W-:Y:S01]  /*35c0*/  FMUL R30, R29.reuse, R30 ;  /* 0x0000001e1d1e7220 */ /* 0x040fe20000400000 */
[----:B------:R-:W-:Y:S01]  /*35d0*/  FADD R49, R12, R25 ;  /* 0x000000190c317221 */ /* 0x000fe20000000000 */
[----:B------:R-:W1:Y:S01]  /*35e0*/  LDS.128 R4, [R36] ;  /* 0x0000000024047984 */ /* 0x000e620000000c00 */
[----:B------:R-:W-:Y:S01]  /*35f0*/  FFMA.FTZ R24, R24, 1.4426950216293334961, R23 ;  /* 0x3fb8aa3b18187823 */ /* 0x000fe20000010017 */
[----:B------:R-:W-:Y:S01]  /*3600*/  FMUL R30, R29, R30 ;  /* 0x0000001e1d1e7220 */ /* 0x000fe20000400000 */
[----:B------:R-:W-:Y:S01]  /*3610*/  @P0 MOV R12, 0x7f800000 ;  /* 0x7f800000000c0802 */ /* 0x000fe20000000f00 */
[----:B------:R-:W-:Y:S01]  /*3620*/  FADD R50, R19, R28 ;  /* 0x0000001c13327221 */ /* 0x000fe20000000000 */
[----:B------:R-:W-:Y:S01]  /*3630*/  F2FP.BF16.F32.PACK_AB R44, R69, R32 ;  /* 0x00000020452c723e */ /* 0x000fe200000010ff */
[----:B------:R-:W-:Y:S01]  /*3640*/  FFMA.FTZ R30, R29, 1.4426950216293334961, R30 ;  /* 0x3fb8aa3b1d1e7823 */ /* 0x000fe2000001001e */
[----:B------:R-:W-:Y:S01]  /*3650*/  F2FP.BF16.F32.PACK_AB R45, R22, R31 ;  /* 0x0000001f162d723e */ /* 0x000fe200000010ff */
[----:B------:R-:W-:Y:S01]  /*3660*/  FADD R48, R11, R24 ;  /* 0x000000180b307221 */ /* 0x000fe20000000000 */
[----:B------:R-:W-:Y:S01]  /*3670*/  F2FP.BF16.F32.PACK_AB R46, R15, R20 ;  /* 0x000000140f2e723e */ /* 0x000fe200000010ff */
[----:B------:R-:W-:Y:S01]  /*3680*/  @P0 FFMA.FTZ R48, R3, R12, +INF ;  /* 0x7f80000003300423 */ /* 0x000fe2000001000c */
[----:B------:R-:W-:Y:S01]  /*3690*/  F2FP.BF16.F32.PACK_AB R47, R13, R18 ;  /* 0x000000120d2f723e */ /* 0x000fe200000010ff */
[----:B------:R-:W-:Y:S01]  /*36a0*/  BAR.SYNC.DEFER_BLOCKING 0x0 ;  /* 0x0000000000007b1d */ /* 0x000fe20000010000 */
[----:B------:R-:W-:Y:S01]  /*36b0*/  FSETP.NEU.AND P3, PT, R3, RZ, PT ;  /* 0x000000ff0300720b */ /* 0x000fe20003f6d000 */
[----:B------:R-:W-:-:S02]  /*36c0*/  IMAD R3, R14, UR5, RZ ;  /* 0x000000050e037c24 */ /* 0x000fc4000f8e02ff */
[----:B------:R-:W-:Y:S01]  /*36d0*/  FADD R51, R21, R30 ;  /* 0x0000001e15337221 */ /* 0x000fe20000000000 */
[----:B------:R-:W-:Y:S01]  /*36e0*/  ISETP.GE.U32.AND P4, PT, R9, 0x7f800000, PT ;  /* 0x7f8000000900780c */ /* 0x000fe20003f86070 */
[----:B------:R-:W-:Y:S01]  /*36f0*/  USHF.L.U32 UR5, UR4, 0x1, URZ ;  /* 0x0000000104057899 */ /* 0x000fe2000800063f */
[----:B------:R-:W-:Y:S01]  /*3700*/  @P5 MOV R21, 0x7f800000 ;  /* 0x7f80000000155802 */ /* 0x000fe20000000f00 */
[----:B------:R-:W-:Y:S01]  /*3710*/  IMAD.SHL.U32 R11, R3, 0x2, RZ ;  /* 0x00000002030b7824 */ /* 0x000fe200078e00ff */
[----:B------:R-:W-:Y:S01]  /*3720*/  FSETP.NEU.AND P2, PT, R8, RZ, PT ;  /* 0x000000ff0800720b */ /* 0x000fe20003f4d000 */
[----:B------:R-:W-:Y:S01]  /*3730*/  @P1 IMAD.MOV.U32 R19, RZ, RZ, 0x7f800000 ;  /* 0x7f800000ff131424 */ /* 0x000fe200078e00ff */
[----:B------:R-:W-:Y:S01]  /*3740*/  SHF.L.U32 R15, R55, 0x2, RZ ;  /* 0x00000002370f7819 */ /* 0x000fe200000006ff */
[----:B------:R-:W-:Y:S01]  /*3750*/  @P5 FFMA.FTZ R50, R10, R21, +INF ;  /* 0x7f8000000a325423 */ /* 0x000fe20000010015 */
[----:B0-----:R-:W-:Y:S01]  /*3760*/  IADD3 R12, P0, P5, R11, UR5, R26 ;  /* 0x000000050b0c7c10 */ /* 0x001fe2000fd1e01a */
[----:B------:R-:W-:Y:S01]  /*3770*/  @P1 FFMA.FTZ R49, R8, R19, +INF ;  /* 0x7f80000008311423 */ /* 0x000fe20000010013 */
[----:B------:R-:W-:Y:S01]  /*3780*/  UIMAD.WIDE UR4, UR4, 0x2, URZ ;  /* 0x00000002040478a5 */ /* 0x000fe2000f8e023f */
[----:B------:R-:W-:Y:S01]  /*3790*/  IMAD.HI R8, R3, 0x2, RZ ;  /* 0x0000000203087827 */ /* 0x000fe200078e02ff */
[----:B------:R-:W-:-:S02]  /*37a0*/  FSETP.NEU.AND P1, PT, R10, RZ, PT ;  /* 0x000000ff0a00720b */ /* 0x000fc40003f2d000 */
[----:B------:R-:W-:Y:S01]  /*37b0*/  @P4 MOV R10, 0x7f800000 ;  /* 0x7f800000000a4802 */ /* 0x000fe20000000f00 */
[C---:B------:R-:W-:Y:S01]  /*37c0*/  IMAD.SHL.U32 R3, R55.reuse, 0x2, RZ ;  /* 0x0000000237037824 */ /* 0x040fe200078e00ff */
[----:B------:R-:W-:Y:S01]  /*37d0*/  IADD3.X R13, R8, UR5, R27, P0, P5 ;  /* 0x00000005080d7c10 */ /* 0x000fe200087ea41b */
[----:B------:R-:W-:Y:S01]  /*37e0*/  IMAD R27, R55, 0x6, RZ ;  /* 0x00000006371b7824 */ /* 0x000fe200078e02ff */
[C---:B------:R-:W-:Y:S01]  /*37f0*/  FSETP.NEU.AND P0, PT, R9.reuse, RZ, PT ;  /* 0x000000ff0900720b */ /* 0x040fe20003f0d000 */
[----:B------:R-:W-:Y:S01]  /*3800*/  @P4 FFMA.FTZ R51, R9, R10, +INF ;  /* 0x7f80000009334423 */ /* 0x000fe2000001000a */
[----:B------:R0:W-:Y:S01]  /*3810*/  STSM.16.M88.4 [R17], R44 ;  /* 0x0000002c11007844 */ /* 0x0001e20000000200 */
[----:B------:R-:W-:Y:S01]  /*3820*/  IMAD R9, R55, 0x3, RZ ;  /* 0x0000000337097824 */ /* 0x000fe200078e02ff */
[-C--:B------:R-:W-:Y:S01]  /*3830*/  IADD3 R20, P6, R27, R12.reuse, RZ ;  /* 0x0000000c1b147210 */ /* 0x080fe20007fde0ff */
[----:B------:R-:W-:Y:S01]  /*3840*/  IMAD R35, R55, 0xa, RZ ;  /* 0x0000000a37237824 */ /* 0x000fe200078e02ff */
[----:B------:R-:W-:Y:S01]  /*3850*/  BAR.SYNC.DEFER_BLOCKING 0x0 ;  /* 0x0000000000007b1d */ /* 0x000fe20000010000 */
[-C--:B------:R-:W-:Y:S01]  /*3860*/  IADD3 R16, P4, R3, R12.reuse, RZ ;  /* 0x0000000c03107210 */ /* 0x080fe20007f9e0ff */
[----:B------:R-:W-:Y:S01]  /*3870*/  IMAD R25, R55, 0x5, RZ ;  /* 0x0000000537197824 */ /* 0x000fe200078e02ff */
[-C--:B------:R-:W-:Y:S01]  /*3880*/  LEA.HI.X.SX32 R21, R9, R13.reuse, 0x1, P6 ;  /* 0x0000000d09157211 */ /* 0x080fe200030f0eff */
[C---:B------:R-:W-:Y:S01]  /*3890*/  IMAD R57, R55.reuse, 0x12, RZ ;  /* 0x0000001237397824 */ /* 0x040fe200078e02ff */
[CC--:B------:R-:W-:Y:S01]  /*38a0*/  LEA R18, P5, R55.reuse, R12.reuse, 0x2 ;  /* 0x0000000c37127211 */ /* 0x0c0fe200078a10ff */
[----:B------:R-:W-:Y:S01]  /*38b0*/  IMAD R29, R55, 0x7, RZ ;  /* 0x00000007371d7824 */ /* 0x000fe200078e02ff */
[-C--:B------:R-:W-:Y:S01]  /*38c0*/  IADD3 R26, P6, R39, R12.reuse, RZ ;  /* 0x0000000c271a7210 */ /* 0x080fe20007fde0ff */
[----:B------:R-:W-:Y:S01]  /*38d0*/  IMAD.SHL.U32 R31, R55, 0x8, RZ ;  /* 0x00000008371f7824 */ /* 0x000fe200078e00ff */
[-C--:B------:R-:W-:Y:S01]  /*38e0*/  LEA.HI.X.SX32 R19, R3, R13.reuse, 0x1, P5 ;  /* 0x0000000d03137211 */ /* 0x080fe200028f0eff */
[----:B------:R-:W-:Y:S01]  /*38f0*/  IMAD R33, R55, 0x9, RZ ;  /* 0x0000000937217824 */ /* 0x000fe200078e02ff */
[-C--:B------:R-:W-:Y:S01]  /*3900*/  IADD3 R24, P5, R35, R12.reuse, RZ ;  /* 0x0000000c23187210 */ /* 0x080fe20007fbe0ff */
[C---:B0-----:R-:W-:Y:S01]  /*3910*/  IMAD R47, R55.reuse, 0xe, RZ ;  /* 0x0000000e372f7824 */ /* 0x041fe200078e02ff */
[CC--:B------:R-:W-:Y:S01]  /*3920*/  LEA.HI.X.SX32 R17, R55.reuse, R13.reuse, 0x1, P4 ;  /* 0x0000000d37117211 */ /* 0x0c0fe200020f0eff */
        /* <DEDUP_REMOVED lines=8> */
[----:B------:R-:W-:Y:S01]  /*39b0*/  ULDC UR4, c[0x0][0x27c] ;  /* 0x00009f0000047ab9 */ /* 0x000fe20000000800 */
[-C--:B------:R-:W-:Y:S01]  /*39c0*/  LEA R30, P5, R55, R12.reuse, 0x4 ;  /* 0x0000000c371e7211 */ /* 0x080fe200078a20ff */
[----:B------:R0:W2:Y:S01]  /*39d0*/  LDS.128 R8, [R36] ;  /* 0x0000000024087984 */ /* 0x0000a20000000c00 */
[-C--:B------:R-:W-:Y:S01]  /*39e0*/  LEA.HI.X.SX32 R27, R27, R13.reuse, 0x1, P6 ;  /* 0x0000000d1b1b7211 */ /* 0x080fe200030f0eff */
[----:B------:R-:W-:Y:S01]  /*39f0*/  UIMAD UR4, UR12, UR4, URZ ;  /* 0x000000040c0472a4 */ /* 0x000fe2000f8e023f */
[-C--:B------:R-:W-:Y:S01]  /*3a00*/  IADD3 R32, P6, R57, R12.reuse, RZ ;  /* 0x0000000c39207210 */ /* 0x080fe20007fde0ff */
[----:B-1----:R1:W-:Y:S01]  /*3a10*/  STG.E.U16 desc[UR20][R12.64], R4 ;  /* 0x000000040c007986 */ /* 0x0023e2000c101514 */
[----:B------:R-:W-:Y:S01]  /*3a20*/  LEA.HI.X.SX32 R29, R29, R13, 0x1, P4 ;  /* 0x0000000d1d1d7211 */ /* 0x000fe200020f0eff */
[----:B------:R-:W-:Y:S01]  /*3a30*/  USHF.L.U32 UR6, UR4, 0x2, URZ ;  /* 0x0000000204067899 */ /* 0x000fe2000800063f */
[----:B------:R-:W-:Y:S01]  /*3a40*/  PRMT R3, R5, 0x7632, R3 ;  /* 0x0000763205037816 */ /* 0x000fe20000000003 */
[----:B------:R-:W-:Y:S01]  /*3a50*/  UIMAD.WIDE UR4, UR4, 0x4, URZ ;  /* 0x00000004040478a5 */ /* 0x000fe2000f8e023f */
[----:B------:R-:W-:-:S02]  /*3a60*/  IADD3 R34, P4, R59, R12, RZ ;  /* 0x0000000c3b227210 */ /* 0x000fc40007f9e0ff */
[-C--:B------:R-:W-:Y:S02]  /*3a70*/  LEA.HI.X.SX32 R31, R31, R13.reuse, 0x1, P5 ;  /* 0x0000000d1f1f7211 */ /* 0x080fe400028f0eff */
[-C--:B0-----:R-:W-:Y:S02]  /*3a80*/  IADD3 R36, P5, R61, R12.reuse, RZ ;  /* 0x0000000c3d247210 */ /* 0x081fe40007fbe0ff */
[-C--:B------:R-:W-:Y:S02]  /*3a90*/  LEA.HI.X.SX32 R33, R33, R13.reuse, 0x1, P6 ;  /* 0x0000000d21217211 */ /* 0x080fe400030f0eff */
[----:B-1----:R-:W-:Y:S02]  /*3aa0*/  PRMT R4, R4, 0x7632, R4 ;  /* 0x0000763204047816 */ /* 0x002fe40000000004 */
[----:B------:R-:W-:Y:S02]  /*3ab0*/  PRMT R15, R6, 0x7632, R15 ;  /* 0x00007632060f7816 */ /* 0x000fe4000000000f */
[----:B------:R-:W-:Y:S01]  /*3ac0*/  IADD3 R38, P6, R63, R12, RZ ;  /* 0x0000000c3f267210 */ /* 0x000fe20007fde0ff */
[----:B------:R0:W-:Y:S01]  /*3ad0*/  STG.E.U16 desc[UR20][R16.64], R4 ;  /* 0x0000000410007986 */ /* 0x0001e2000c101514 */
[----:B------:R-:W-:-:S02]  /*3ae0*/  LEA.HI.X.SX32 R35, R35, R13, 0x1, P4 ;  /* 0x0000000d23237211 */ /* 0x000fc400020f0eff */
[-C--:B------:R-:W-:Y:S01]  /*3af0*/  IADD3 R44, P4, R65, R12.reuse, RZ ;  /* 0x0000000c412c7210 */ /* 0x080fe20007f9e0ff */
[----:B------:R2:W-:Y:S01]  /*3b00*/  STG.E.U16 desc[UR20][R18.64], R5 ;  /* 0x0000000512007986 */ /* 0x0005e2000c101514 */
[-C--:B------:R-:W-:Y:S02]  /*3b10*/  LEA.HI.X.SX32 R37, R37, R13.reuse, 0x1, P5 ;  /* 0x0000000d25257211 */ /* 0x080fe400028f0eff */
[-C--:B------:R-:W-:Y:S01]  /*3b20*/  IADD3 R46, P5, R67, R12.reuse, RZ ;  /* 0x0000000c432e7210 */ /* 0x080fe20007fbe0ff */
[----:B------:R-:W-:Y:S01]  /*3b30*/  STG.E.U16 desc[UR20][R20.64], R3 ;  /* 0x0000000314007986 */ /* 0x000fe2000c101514 */
[----:B------:R-:W-:Y:S02]  /*3b40*/  LEA.HI.X.SX32 R39, R39, R13, 0x1, P6 ;  /* 0x0000000d27277211 */ /* 0x000fe400030f0eff */
[----:B------:R-:W-:Y:S01]  /*3b50*/  IADD3 R12, P6, R69, R12, RZ ;  /* 0x0000000c450c7210 */ /* 0x000fe20007fde0ff */
[----:B------:R-:W-:Y:S01]  /*3b60*/  STG.E.U16 desc[UR20][R22.64], R6 ;  /* 0x0000000616007986 */ /* 0x000fe2000c101514 */
[----:B0-----:R-:W-:-:S02]  /*3b70*/  PRMT R17, R7, 0x7632, R17 ;  /* 0x0000763207117816 */ /* 0x001fc40000000011 */
[-C--:B------:R-:W-:Y:S01]  /*3b80*/  LEA.HI.X.SX32 R45, R45, R13.reuse, 0x1, P4 ;  /* 0x0000000d2d2d7211 */ /* 0x080fe200020f0eff */
[----:B------:R0:W-:Y:S01]  /*3b90*/  STG.E.U16 desc[UR20][R24.64], R15 ;  /* 0x0000000f18007986 */ /* 0x0001e2000c101514 */
[-C--:B------:R-:W-:Y:S02]  /*3ba0*/  LEA.HI.X.SX32 R47, R47, R13.reuse, 0x1, P5 ;  /* 0x0000000d2f2f7211 */ /* 0x080fe400028f0eff */
[----:B--2---:R-:W-:Y:S01]  /*3bb0*/  PRMT R19, R8, 0x7632, R19 ;  /* 0x0000763208137816 */ /* 0x004fe20000000013 */
[----:B------:R1:W-:Y:S01]  /*3bc0*/  STG.E.U16 desc[UR20][R26.64], R7 ;  /* 0x000000071a007986 */ /* 0x0003e2000c101514 */
[----:B------:R-:W-:Y:S02]  /*3bd0*/  PRMT R18, R9, 0x7632, R18 ;  /* 0x0000763209127816 */ /* 0x000fe40000000012 */
[----:B------:R-:W-:Y:S01]  /*3be0*/  PRMT R5, R10, 0x7632, R5 ;  /* 0x000076320a057816 */ /* 0x000fe20000000005 */
[----:B------:R-:W-:Y:S01]  /*3bf0*/  STG.E.U16 desc[UR20][R28.64], R17 ;  /* 0x000000111c007986 */ /* 0x000fe2000c101514 */
[----:B------:R-:W-:-:S02]  /*3c00*/  LEA.HI.X.SX32 R13, R53, R13, 0x1, P6 ;  /* 0x0000000d350d7211 */ /* 0x000fc400030f0eff */
[----:B------:R-:W-:Y:S01]  /*3c10*/  FSEL R4, R49, -INF , P2 ;  /* 0xff80000031047808 */ /* 0x000fe20001000000 */
[----:B------:R-:W-:Y:S01]  /*3c20*/  STG.E.U16 desc[UR20][R30.64], R8 ;  /* 0x000000081e007986 */ /* 0x000fe2000c101514 */
[----:B0-----:R-:W-:Y:S02]  /*3c30*/  PRMT R15, R11, 0x7632, R15 ;  /* 0x000076320b0f7816 */ /* 0x001fe4000000000f */
[----:B------:R-:W-:Y:S01]  /*3c40*/  FSEL R48, R48, -INF , P3 ;  /* 0xff80000030307808 */ /* 0x000fe20001800000 */
[----:B------:R-:W-:Y:S01]  /*3c50*/  STG.E.U16 desc[UR20][R32.64], R19 ;  /* 0x0000001320007986 */ /* 0x000fe2000c101514 */
[----:B------:R-:W-:Y:S01]  /*3c60*/  FSEL R3, R50, -INF , P1 ;  /* 0xff80000032037808 */ /* 0x000fe20000800000 */
[----:B------:R-:W-:Y:S01]  /*3c70*/  FFMA R49, R4, 0.69314718246459960938, R43 ;  /* 0x3f31721804317823 */ /* 0x000fe2000000002b */
[----:B------:R-:W-:Y:S01]  /*3c80*/  FSEL R51, R51, -INF , P0 ;  /* 0xff80000033337808 */ /* 0x000fe20000000000 */
[----:B------:R-:W-:Y:S01]  /*3c90*/  STG.E.U16 desc[UR20][R34.64], R9 ;  /* 0x0000000922007986 */ /* 0x000fe2000c101514 */
[----:B------:R-:W-:Y:S01]  /*3ca0*/  FFMA R48, R48, 0.69314718246459960938, R41 ;  /* 0x3f31721830307823 */ /* 0x000fe20000000029 */
[----:B------:R-:W-:Y:S01]  /*3cb0*/  FFMA R42, R3, 0.69314718246459960938, R42 ;  /* 0x3f317218032a7823 */ /* 0x000fe2000000002a */
[----:B------:R-:W-:Y:S01]  /*3cc0*/  LOP3.LUT R0, R0, 0x1f8, RZ, 0xc0, !PT ;  /* 0x000001f800007812 */ /* 0x000fe200078ec0ff */
[----:B------:R-:W-:Y:S01]  /*3cd0*/  STG.E.U16 desc[UR20][R36.64], R18 ;  /* 0x0000001224007986 */ /* 0x000fe2000c101514 */
[----:B------:R-:W-:Y:S01]  /*3ce0*/  FFMA R43, R51, 0.69314718246459960938, R40 ;  /* 0x3f317218332b7823 */ /* 0x000fe20000000028 */
[----:B-1----:R-:W0:Y:S02]  /*3cf0*/  LDC.64 R6, c[0x0][0x230] ;  /* 0x00008c00ff067b82 */ /* 0x002e240000000a00 */
[----:B------:R-:W-:Y:S04]  /*3d00*/  STG.E.U16 desc[UR20][R38.64], R10 ;  /* 0x0000000a26007986 */ /* 0x000fe8000c101514 */
[----:B------:R1:W-:Y:S04]  /*3d10*/  STG.E.U16 desc[UR20][R44.64], R5 ;  /* 0x000000052c007986 */ /* 0x0003e8000c101514 */
[----:B------:R-:W-:Y:S04]  /*3d20*/  STG.E.U16 desc[UR20][R46.64], R11 ;  /* 0x0000000b2e007986 */ /* 0x000fe8000c101514 */
[----:B------:R-:W-:Y:S01]  /*3d30*/  STG.E.U16 desc[UR20][R12.64], R15 ;  /* 0x0000000f0c007986 */ /* 0x000fe2000c101514 */
[----:B------:R-:W-:Y:S01]  /*3d40*/  BAR.SYNC.DEFER_BLOCKING 0x0 ;  /* 0x0000000000007b1d */ /* 0x000fe20000010000 */
[C---:B-1----:R-:W-:Y:S01]  /*3d50*/  SHF.L.U32 R5, R14.reuse, 0x2, RZ ;  /* 0x000000020e057819 */ /* 0x042fe200000006ff */
[----:B------:R-:W-:-:S03]  /*3d60*/  IMAD.HI R14, R14, 0x4, RZ ;  /* 0x000000040e0e7827 */ /* 0x000fc600078e02ff */
[----:B0-----:R-:W-:-:S04]  /*3d70*/  IADD3 R4, P0, P1, R5, UR6, R6 ;  /* 0x0000000605047c10 */ /* 0x001fc8000f91e006 */
[----:B------:R-:W-:Y:S01]  /*3d80*/  IADD3.X R5, R14, UR5, R7, P0, P1 ;  /* 0x000000050e057c10 */ /* 0x000fe200087e2407 */
[----:B------:R-:W-:Y:S04]  /*3d90*/  STS.64 [R0+UR13], R48 ;  /* 0x0000003000007988 */ /* 0x000fe80008000a0d */
[----:B------:R-:W-:Y:S01]  /*3da0*/  STS.64 [R0+UR13+0x200], R42 ;  /* 0x0002002a00007988 */ /* 0x000fe20008000a0d */
[----:B------:R-:W-:Y:S06]  /*3db0*/  BAR.SYNC.DEFER_BLOCKING 0x0 ;  /* 0x0000000000007b1d */ /* 0x000fec0000010000 */
[----:B------:R-:W0:Y:S04]  /*3dc0*/  LDS R3, [R2] ;  /* 0x0000000002037984 */ /* 0x000e280000000800 */
[----:B0-----:R-:W-:Y:S01]  /*3dd0*/  STG.E desc[UR20][R4.64], R3 ;  /* 0x0000000304007986 */ /* 0x001fe2000c101914 */
[----:B------:R-:W-:Y:S05]  /*3de0*/  EXIT ;  /* 0x000000000000794d */ /* 0x000fea0003800000 */
.L_x_2:
[----:B------:R-:W-:-:S00]  /*3df0*/  BRA `(.L_x_2) ;  /* 0xfffffffc00fc7947 */ /* 0x000fc0000383ffff */
[----:B------:R-:W-:-:S00]  /*3e00*/  NOP ;  /* 0x0000000000007918 */ /* 0x000fc00000000000 */
[----:B------:R-:W-:-:S00]  /*3e10*/  NOP ;  /* 0x0000000000007918 */ /* 0x000fc00000000000 */
[----:B------:R-:W-:-:S00]  /*3e20*/  NOP ;  /* 0x0000000000007918 */ /* 0x000fc00000000000 */
[----:B------:R-:W-:-:S00]  /*3e30*/  NOP ;  /* 0x0000000000007918 */ /* 0x000fc00000000000 */
[----:B------:R-:W-:-:S00]  /*3e40*/  NOP ;  /* 0x0000000000007918 */ /* 0x000fc00000000000 */
[----:B------:R-:W-:-:S00]  /*3e50*/  NOP ;  /* 0x0000000000007918 */ /* 0x000fc00000000000 */
[----:B------:R-:W-:-:S00]  /*3e60*/  NOP ;  /* 0x0000000000007918 */ /* 0x000fc00000000000 */
[----:B------:R-:W-:-:S00]  /*3e70*/  NOP ;  /* 0x0000000000007918 */ /* 0x000fc00000000000 */
.L_x_3:


//--------------------- .nv.global.init           --------------------------
	.section	.nv.global.init,"aw",@progbits
.nv.global.init:
	.type		_$_str,@object
	.size		_$_str,(.L_0 - _$_str)
_$_str:
        /*0000*/ 	.byte	0x5f, 0x5f, 0x43, 0x55, 0x44, 0x41, 0x5f, 0x46, 0x54, 0x5a, 0x00
.L_0:


//--------------------- .nv.shared.attn_fwd       --------------------------
	.section	.nv.shared.attn_fwd,"aw",@nobits
	.sectionflags	@""
	.align	16
	.zero		1024


//--------------------- .nv.shared.reserved.0     --------------------------
	.section	.nv.shared.reserved.0,"aw",@nobits
	.weak		__nv_reservedSMEM_offset_0_alias
	.size		__nv_reservedSMEM_offset_0_alias, 0, 0
	.other		__nv_reservedSMEM_offset_0_alias,@"STO_CUDA_RESERVED_SHARED STV_DEFAULT"
__nv_reservedSMEM_offset_0_alias:
	.zero		0


//--------------------- .nv.constant0.attn_fwd    --------------------------
	.section	.nv.constant0.attn_fwd,"a",@progbits
	.sectionflags	@""
	.align	4
.nv.constant0.attn_fwd:
	.zero		664


//--------------------- SYMBOLS --------------------------

	.type		.nv.reservedSmem.offset0,@object
	.size		.nv.reservedSmem.offset0,0x4
